def attn_fwd(
    Q,
    K,
    V,
    Out,
    Lse,
    sm_scale,
    stride_qz,
    stride_qh,
    stride_qm,
    stride_qk,
    stride_kz,
    stride_kh,
    stride_kn,
    stride_kk,
    stride_vz,
    stride_vh,
    stride_vn,
    stride_vk,
    stride_oz,
    stride_oh,
    stride_om,
    stride_ok,
    seqlen_q,
    seqlen_k,
    BLOCK_M: tl.constexpr,
    BLOCK_N: tl.constexpr,
    HEAD_DIM: tl.constexpr,
    CAUSAL: tl.constexpr,
):
    start_m = tl.program_id(0)
    off_hz = tl.program_id(1)
    q_off = off_hz * stride_qh
    k_off = off_hz * stride_kh
    v_off = off_hz * stride_vh
    offs_m = start_m * BLOCK_M + tl.arange(0, BLOCK_M)
    offs_d = tl.arange(0, HEAD_DIM)
    offs_n = tl.arange(0, BLOCK_N)
    q_ptrs = Q + q_off + offs_m[:, None] * stride_qm + offs_d[None, :] * stride_qk
    k_ptrs = K + k_off + offs_d[:, None] * stride_kk + offs_n[None, :] * stride_kn
    v_ptrs = V + v_off + offs_n[:, None] * stride_vn + offs_d[None, :] * stride_vk
    m_i = tl.full([BLOCK_M], float("-inf"), dtype=tl.float32)
    l_i = tl.zeros([BLOCK_M], dtype=tl.float32) + 1.0
    acc = tl.zeros([BLOCK_M, HEAD_DIM], dtype=tl.float32)
    q = tl.load(q_ptrs)
    acc, l_i, m_i = _attn_fwd_inner(
        acc,
        l_i,
        m_i,
        q,
        k_ptrs,
        v_ptrs,
        sm_scale,
        stride_kn,
        stride_vn,
        start_m,
        seqlen_k,
        BLOCK_M,
        BLOCK_N,
        HEAD_DIM,
        CAUSAL,
    )
    acc = acc / l_i[:, None]
    lse = m_i + tl.math.log2(l_i) / 1.4426950408889634
    o_ptrs = (
        Out
        + off_hz * stride_oh
        + offs_m[:, None] * stride_om
        + offs_d[None, :] * stride_ok
    )
    tl.store(o_ptrs, acc.to(Out.dtype.element_ty))
    tl.store(Lse + off_hz * seqlen_q + offs_m, lse)

# config = {"BLOCK_M": 64, "BLOCK_N": 16, "HEAD_DIM": 128, "arch": "sm_80", "causal": true, "dtype": "fp16", "num_stages": 4, "num_warps": 4}
# arch = sm_80


// ===== COMPILED SASS (sm_80) =====

	.target	sm_80

	.elftype	@"ET_EXEC"


//--------------------- .note.nv.tkinfo           --------------------------
	.section	.note.nv.tkinfo,"",@"SHT_NOTE"
	.sectionflags	@"SHF_NOTE_NV_TKINFO"
	.tkinfo
        /*0018*/ 	.word	0x00000002
        /*0030*/ 	.string	""
        /*0030*/ 	.string	"ptxas"
        /*0030*/ 	.string	"Cuda compilation tools, release 13.0, V13.0.88"
        /*0030*/ 	.string	"Build cuda_13.0.r13.0/compiler.36424714_0"
        /*0030*/ 	.string	"-v  -suppress-debug-info  -lineinfo  -arch sm_80 "



//--------------------- .note.nv.cuinfo           --------------------------
	.section	.note.nv.cuinfo,"",@"SHT_NOTE"
	.sectionflags	@"SHF_NOTE_NV_CUINFO"
        /*0018*/ 	.short	0x0002
        /*001a*/ 	.short	0x0050
        /*001c*/ 	.short	0x0082
	.zero		2


//--------------------- .nv.info                  --------------------------
	.section	.nv.info,"",@"SHT_CUDA_INFO"
	.align	4


	//----- nvinfo : EIATTR_REGCOUNT
	.align		4
        /*0000*/ 	.byte	0x04, 0x2f
        /*0002*/ 	.short	(.L_2 - .L_1)
	.align		4
.L_1:
        /*0004*/ 	.word	index@(attn_fwd)
        /*0008*/ 	.word	0x000000ff


	//----- nvinfo : EIATTR_FRAME_SIZE
	.align		4
.L_2:
        /*000c*/ 	.byte	0x04, 0x11
        /*000e*/ 	.short	(.L_4 - .L_3)
	.align		4
.L_3:
        /*0010*/ 	.word	index@(attn_fwd)
        /*0014*/ 	.word	0x00000000


	//----- nvinfo : EIATTR_MIN_STACK_SIZE
	.align		4
.L_4:
        /*0018*/ 	.byte	0x04, 0x12
        /*001a*/ 	.short	(.L_6 - .L_5)
	.align		4
.L_5:
        /*001c*/ 	.word	index@(attn_fwd)
        /*0020*/ 	.word	0x00000000
.L_6:


//--------------------- .nv.info.attn_fwd         --------------------------
	.section	.nv.info.attn_fwd,"",@"SHT_CUDA_INFO"
	.sectionflags	@""
	.align	4


	//----- nvinfo : EIATTR_CUDA_API_VERSION
	.align		4
        /*0000*/ 	.byte	0x04, 0x37
        /*0002*/ 	.short	(.L_8 - .L_7)
.L_7:
        /*0004*/ 	.word	0x00000082


	//----- nvinfo : EIATTR_SW2861232_WAR
	.align		4
.L_8:
        /*0008*/ 	.byte	0x01, 0x35
	.zero		2


	//----- nvinfo : EIATTR_PARAM_CBANK
	.align		4
        /*000c*/ 	.byte	0x04, 0x0a
        /*000e*/ 	.short	(.L_10 - .L_9)
	.align		4
.L_9:
        /*0010*/ 	.word	index@(.nv.constant0.attn_fwd)
        /*0014*/ 	.short	0x0160
        /*0016*/ 	.short	0x0088


	//----- nvinfo : EIATTR_CBANK_PARAM_SIZE
	.align		4
.L_10:
        /*0018*/ 	.byte	0x03, 0x19
        /*001a*/ 	.short	0x0088


	//----- nvinfo : EIATTR_KPARAM_INFO
	.align		4
        /*001c*/ 	.byte	0x04, 0x17
        /*001e*/ 	.short	(.L_12 - .L_11)
.L_11:
        /*0020*/ 	.word	0x00000000
        /*0024*/ 	.short	0x0019
        /*0026*/ 	.short	0x0080
        /*0028*/ 	.byte	0x00, 0xf4, 0x21, 0x00


	//----- nvinfo : EIATTR_KPARAM_INFO
	.align		4
.L_12:
        /*002c*/ 	.byte	0x04, 0x17
        /*002e*/ 	.short	(.L_14 - .L_13)
.L_13:
        /*0030*/ 	.word	0x00000000
        /*0034*/ 	.short	0x0018
        /*0036*/ 	.short	0x0078
        /*0038*/ 	.byte	0x00, 0xf4, 0x21, 0x00


	//----- nvinfo : EIATTR_KPARAM_INFO
	.align		4
.L_14:
        /*003c*/ 	.byte	0x04, 0x17
        /*003e*/ 	.short	(.L_16 - .L_15)
.L_15:
        /*0040*/ 	.word	0x00000000
        /*0044*/ 	.short	0x0017
        /*0046*/ 	.short	0x0070
        /*0048*/ 	.byte	0x00, 0xf0, 0x11, 0x00


	//----- nvinfo : EIATTR_KPARAM_INFO
	.align		4
.L_16:
        /*004c*/ 	.byte	0x04, 0x17
        /*004e*/ 	.short	(.L_18 - .L_17)
.L_17:
        /*0050*/ 	.word	0x00000000
        /*0054*/ 	.short	0x0016
        /*0056*/ 	.short	0x006c
        /*0058*/ 	.byte	0x00, 0xf0, 0x11, 0x00


	//----- nvinfo : EIATTR_KPARAM_INFO
	.align		4
.L_18:
        /*005c*/ 	.byte	0x04, 0x17
        /*005e*/ 	.short	(.L_20 - .L_19)
.L_19:
        /*0060*/ 	.word	0x00000000
        /*0064*/ 	.short	0x0015
        /*0066*/ 	.short	0x0068
        /*0068*/ 	.byte	0x00, 0xf0, 0x11, 0x00


	//----- nvinfo : EIATTR_KPARAM_INFO
	.align		4
.L_20:
        /*006c*/ 	.byte	0x04, 0x17
        /*006e*/ 	.short	(.L_22 - .L_21)
.L_21:
        /*0070*/ 	.word	0x00000000
        /*0074*/ 	.short	0x0014
        /*0076*/ 	.short	0x0064
        /*0078*/ 	.byte	0x00, 0xf0, 0x11, 0x00


	//----- nvinfo : EIATTR_KPARAM_INFO
	.align		4
.L_22:
        /*007c*/ 	.byte	0x04, 0x17
        /*007e*/ 	.short	(.L_24 - .L_23)
.L_23:
        /*0080*/ 	.word	0x00000000
        /*0084*/ 	.short	0x0013
        /*0086*/ 	.short	0x0060
        /*0088*/ 	.byte	0x00, 0xf0, 0x11, 0x00


	//----- nvinfo : EIATTR_KPARAM_INFO
	.align		4
.L_24:
        /*008c*/ 	.byte	0x04, 0x17
        /*008e*/ 	.short	(.L_26 - .L_25)
.L_25:
        /*0090*/ 	.word	0x00000000
        /*0094*/ 	.short	0x0012
        /*0096*/ 	.short	0x005c
        /*0098*/ 	.byte	0x00, 0xf0, 0x11, 0x00


	//----- nvinfo : EIATTR_KPARAM_INFO
	.align		4
.L_26:
        /*009c*/ 	.byte	0x04, 0x17
        /*009e*/ 	.short	(.L_28 - .L_27)
.L_27:
        /*00a0*/ 	.word	0x00000000
        /*00a4*/ 	.short	0x0011
        /*00a6*/ 	.short	0x0058
        /*00a8*/ 	.byte	0x00, 0xf0, 0x11, 0x00


	//----- nvinfo : EIATTR_KPARAM_INFO
	.align		4
.L_28:
        /*00ac*/ 	.byte	0x04, 0x17
        /*00ae*/ 	.short	(.L_30 - .L_29)
.L_29:
        /*00b0*/ 	.word	0x00000000
        /*00b4*/ 	.short	0x0010
        /*00b6*/ 	.short	0x0054
        /*00b8*/ 	.byte	0x00, 0xf0, 0x11, 0x00


	//----- nvinfo : EIATTR_KPARAM_INFO
	.align		4
.L_30:
        /*00bc*/ 	.byte	0x04, 0x17
        /*00be*/ 	.short	(.L_32 - .L_31)
.L_31:
        /*00c0*/ 	.word	0x00000000
        /*00c4*/ 	.short	0x000f
        /*00c6*/ 	.short	0x0050
        /*00c8*/ 	.byte	0x00, 0xf0, 0x11, 0x00


	//----- nvinfo : EIATTR_KPARAM_INFO
	.align		4
.L_32:
        /*00cc*/ 	.byte	0x04, 0x17
        /*00ce*/ 	.short	(.L_34 - .L_33)
.L_33:
        /*00d0*/ 	.word	0x00000000
        /*00d4*/ 	.short	0x000e
        /*00d6*/ 	.short	0x004c
        /*00d8*/ 	.byte	0x00, 0xf0, 0x11, 0x00


	//----- nvinfo : EIATTR_KPARAM_INFO
	.align		4
.L_34:
        /*00dc*/ 	.byte	0x04, 0x17
        /*00de*/ 	.short	(.L_36 - .L_35)
.L_35:
        /*00e0*/ 	.word	0x00000000
        /*00e4*/ 	.short	0x000d
        /*00e6*/ 	.short	0x0048
        /*00e8*/ 	.byte	0x00, 0xf0, 0x11, 0x00


	//----- nvinfo : EIATTR_KPARAM_INFO
	.align		4
.L_36:
        /*00ec*/ 	.byte	0x04, 0x17
        /*00ee*/ 	.short	(.L_38 - .L_37)
.L_37:
        /*00f0*/ 	.word	0x00000000
        /*00f4*/ 	.short	0x000c
        /*00f6*/ 	.short	0x0044
        /*00f8*/ 	.byte	0x00, 0xf0, 0x11, 0x00


	//----- nvinfo : EIATTR_KPARAM_INFO
	.align		4
.L_38:
        /*00fc*/ 	.byte	0x04, 0x17
        /*00fe*/ 	.short	(.L_40 - .L_39)
.L_39:
        /*0100*/ 	.word	0x00000000
        /*0104*/ 	.short	0x000b
        /*0106*/ 	.short	0x0040
        /*0108*/ 	.byte	0x00, 0xf0, 0x11, 0x00


	//----- nvinfo : EIATTR_KPARAM_INFO
	.align		4
.L_40:
        /*010c*/ 	.byte	0x04, 0x17
        /*010e*/ 	.short	(.L_42 - .L_41)
.L_41:
        /*0110*/ 	.word	0x00000000
        /*0114*/ 	.short	0x000a
        /*0116*/ 	.short	0x003c
        /*0118*/ 	.byte	0x00, 0xf0, 0x11, 0x00


	//----- nvinfo : EIATTR_KPARAM_INFO
	.align		4
.L_42:
        /*011c*/ 	.byte	0x04, 0x17
        /*011e*/ 	.short	(.L_44 - .L_43)
.L_43:
        /*0120*/ 	.word	0x00000000
        /*0124*/ 	.short	0x0009
        /*0126*/ 	.short	0x0038
        /*0128*/ 	.byte	0x00, 0xf0, 0x11, 0x00


	//----- nvinfo : EIATTR_KPARAM_INFO
	.align		4
.L_44:
        /*012c*/ 	.byte	0x04, 0x17
        /*012e*/ 	.short	(.L_46 - .L_45)
.L_45:
        /*0130*/ 	.word	0x00000000
        /*0134*/ 	.short	0x0008
        /*0136*/ 	.short	0x0034
        /*0138*/ 	.byte	0x00, 0xf0, 0x11, 0x00


	//----- nvinfo : EIATTR_KPARAM_INFO
	.align		4
.L_46:
        /*013c*/ 	.byte	0x04, 0x17
        /*013e*/ 	.short	(.L_48 - .L_47)
.L_47:
        /*0140*/ 	.word	0x00000000
        /*0144*/ 	.short	0x0007
        /*0146*/ 	.short	0x0030
        /*0148*/ 	.byte	0x00, 0xf0, 0x11, 0x00


	//----- nvinfo : EIATTR_KPARAM_INFO
	.align		4
.L_48:
        /*014c*/ 	.byte	0x04, 0x17
        /*014e*/ 	.short	(.L_50 - .L_49)
.L_49:
        /*0150*/ 	.word	0x00000000
        /*0154*/ 	.short	0x0006
        /*0156*/ 	.short	0x002c
        /*0158*/ 	.byte	0x00, 0xf0, 0x11, 0x00


	//----- nvinfo : EIATTR_KPARAM_INFO
	.align		4
.L_50:
        /*015c*/ 	.byte	0x04, 0x17
        /*015e*/ 	.short	(.L_52 - .L_51)
.L_51:
        /*0160*/ 	.word	0x00000000
        /*0164*/ 	.short	0x0005
        /*0166*/ 	.short	0x0028
        /*0168*/ 	.byte	0x00, 0xf0, 0x11, 0x00


	//----- nvinfo : EIATTR_KPARAM_INFO
	.align		4
.L_52:
        /*016c*/ 	.byte	0x04, 0x17
        /*016e*/ 	.short	(.L_54 - .L_53)
.L_53:
        /*0170*/ 	.word	0x00000000
        /*0174*/ 	.short	0x0004
        /*0176*/ 	.short	0x0020
        /*0178*/ 	.byte	0x00, 0xf4, 0x21, 0x00


	//----- nvinfo : EIATTR_KPARAM_INFO
	.align		4
.L_54:
        /*017c*/ 	.byte	0x04, 0x17
        /*017e*/ 	.short	(.L_56 - .L_55)
.L_55:
        /*0180*/ 	.word	0x00000000
        /*0184*/ 	.short	0x0003
        /*0186*/ 	.short	0x0018
        /*0188*/ 	.byte	0x00, 0xf4, 0x21, 0x00


	//----- nvinfo : EIATTR_KPARAM_INFO
	.align		4
.L_56:
        /*018c*/ 	.byte	0x04, 0x17
        /*018e*/ 	.short	(.L_58 - .L_57)
.L_57:
        /*0190*/ 	.word	0x00000000
        /*0194*/ 	.short	0x0002
        /*0196*/ 	.short	0x0010
        /*0198*/ 	.byte	0x00, 0xf4, 0x21, 0x00


	//----- nvinfo : EIATTR_KPARAM_INFO
	.align		4
.L_58:
        /*019c*/ 	.byte	0x04, 0x17
        /*019e*/ 	.short	(.L_60 - .L_59)
.L_59:
        /*01a0*/ 	.word	0x00000000
        /*01a4*/ 	.short	0x0001
        /*01a6*/ 	.short	0x0008
        /*01a8*/ 	.byte	0x00, 0xf4, 0x21, 0x00


	//----- nvinfo : EIATTR_KPARAM_INFO
	.align		4
.L_60:
        /*01ac*/ 	.byte	0x04, 0x17
        /*01ae*/ 	.short	(.L_62 - .L_61)
.L_61:
        /*01b0*/ 	.word	0x00000000
        /*01b4*/ 	.short	0x0000
        /*01b6*/ 	.short	0x0000
        /*01b8*/ 	.byte	0x00, 0xf4, 0x21, 0x00


	//----- nvinfo : EIATTR_MAXREG_COUNT
	.align		4
.L_62:
        /*01bc*/ 	.byte	0x03, 0x1b
        /*01be*/ 	.short	0x00ff


	//----- nvinfo : EIATTR_NUM_BARRIERS
	.align		4
        /*01c0*/ 	.byte	0x02, 0x4c
        /*01c2*/ 	.byte	0x01
	.zero		1


	//----- nvinfo : EIATTR_MERCURY_ISA_VERSION
	.align		4
        /*01c4*/ 	.byte	0x03, 0x5f
        /*01c6*/ 	.short	0x0000


	//----- nvinfo : EIATTR_COOP_GROUP_MASK_REGIDS
	.align		4
        /*01c8*/ 	.byte	0x04, 0x29
        /*01ca*/ 	.short	(.L_64 - .L_63)


	//   ....[0]....
.L_63:
        /*01cc*/ 	.word	0xffffffff


	//   ....[1]....
        /*01d0*/ 	.word	0xffffffff


	//   ....[2]....
        /*01d4*/ 	.word	0xffffffff


	//   ....[3]....
        /*01d8*/ 	.word	0xffffffff


	//   ....[4]....
        /*01dc*/ 	.word	0xffffffff


	//   ....[5]....
        /*01e0*/ 	.word	0xffffffff


	//   ....[6]....
        /*01e4*/ 	.word	0xffffffff


	//   ....[7]....
        /*01e8*/ 	.word	0xffffffff


	//   ....[8]....
        /*01ec*/ 	.word	0xffffffff


	//   ....[9]....
        /*01f0*/ 	.word	0xffffffff


	//   ....[10]....
        /*01f4*/ 	.word	0xffffffff


	//   ....[11]....
        /*01f8*/ 	.word	0xffffffff


	//   ....[12]....
        /*01fc*/ 	.word	0xffffffff


	//   ....[13]....
        /*0200*/ 	.word	0xffffffff


	//   ....[14]....
        /*0204*/ 	.word	0xffffffff


	//   ....[15]....
        /*0208*/ 	.word	0xffffffff


	//   ....[16]....
        /*020c*/ 	.word	0xffffffff


	//   ....[17]....
        /*0210*/ 	.word	0xffffffff


	//   ....[18]....
        /*0214*/ 	.word	0xffffffff


	//   ....[19]....
        /*0218*/ 	.word	0xffffffff


	//   ....[20]....
        /*021c*/ 	.word	0xffffffff


	//   ....[21]....
        /*0220*/ 	.word	0xffffffff


	//   ....[22]....
        /*0224*/ 	.word	0xffffffff


	//   ....[23]....
        /*0228*/ 	.word	0xffffffff


	//   ....[24]....
        /*022c*/ 	.word	0xffffffff


	//   ....[25]....
        /*0230*/ 	.word	0xffffffff


	//   ....[26]....
        /*0234*/ 	.word	0xffffffff


	//   ....[27]....
        /*0238*/ 	.word	0xffffffff


	//   ....[28]....
        /*023c*/ 	.word	0xffffffff


	//   ....[29]....
        /*0240*/ 	.word	0xffffffff


	//   ....[30]....
        /*0244*/ 	.word	0xffffffff


	//   ....[31]....
        /*0248*/ 	.word	0xffffffff


	//   ....[32]....
        /*024c*/ 	.word	0xffffffff


	//   ....[33]....
        /*0250*/ 	.word	0xffffffff


	//----- nvinfo : EIATTR_COOP_GROUP_INSTR_OFFSETS
	.align		4
.L_64:
        /*0254*/ 	.byte	0x04, 0x28
        /*0256*/ 	.short	(.L_66 - .L_65)


	//   ....[0]....
.L_65:
        /*0258*/ 	.word	0x000034f0


	//   ....[1]....
        /*025c*/ 	.word	0x00003520


	//   ....[2]....
        /*0260*/ 	.word	0x00003550


	//   ....[3]....
        /*0264*/ 	.word	0x00003560


	//   ....[4]....
        /*0268*/ 	.word	0x00003570


	//   ....[5]....
        /*026c*/ 	.word	0x00003580


	//   ....[6]....
        /*0270*/ 	.word	0x00003590


	//   ....[7]....
        /*0274*/ 	.word	0x000035a0


	//   ....[8]....
        /*0278*/ 	.word	0x000035e0


	//   ....[9]....
        /*027c*/ 	.word	0x00003600


	//   ....[10]....
        /*0280*/ 	.word	0x00003620


	//   ....[11]....
        /*0284*/ 	.word	0x00003640


	//   ....[12]....
        /*0288*/ 	.word	0x00003660


	//   ....[13]....
        /*028c*/ 	.word	0x00003680


	//   ....[14]....
        /*0290*/ 	.word	0x00003690


	//   ....[15]....
        /*0294*/ 	.word	0x000036a0


	//   ....[16]....
        /*0298*/ 	.word	0x000037d0


	//   ....[17]....
        /*029c*/ 	.word	0x00003c50


	//   ....[18]....
        /*02a0*/ 	.word	0x00003c80


	//   ....[19]....
        /*02a4*/ 	.word	0x00003ca0


	//   ....[20]....
        /*02a8*/ 	.word	0x00003cc0


	//   ....[21]....
        /*02ac*/ 	.word	0x00003cd0


	//   ....[22]....
        /*02b0*/ 	.word	0x00003ce0


	//   ....[23]....
        /*02b4*/ 	.word	0x00003cf0


	//   ....[24]....
        /*02b8*/ 	.word	0x00003d00


	//   ....[25]....
        /*02bc*/ 	.word	0x00003d40


	//   ....[26]....
        /*02c0*/ 	.word	0x00003d60


	//   ....[27]....
        /*02c4*/ 	.word	0x00003d80


	//   ....[28]....
        /*02c8*/ 	.word	0x00003db0


	//   ....[29]....
        /*02cc*/ 	.word	0x00003dd0


	//   ....[30]....
        /*02d0*/ 	.word	0x00003de0


	//   ....[31]....
        /*02d4*/ 	.word	0x00003df0


	//   ....[32]....
        /*02d8*/ 	.word	0x00003e00


	//   ....[33]....
        /*02dc*/ 	.word	0x00003f40


	//----- nvinfo : EIATTR_EXIT_INSTR_OFFSETS
	.align		4
.L_66:
        /*02e0*/ 	.byte	0x04, 0x1c
        /*02e2*/ 	.short	(.L_68 - .L_67)


	//   ....[0]....
.L_67:
        /*02e4*/ 	.word	0x00008320


	//   ....[1]....
        /*02e8*/ 	.word	0x000083c0


	//----- nvinfo : EIATTR_REQNTID
	.align		4
.L_68:
        /*02ec*/ 	.byte	0x04, 0x10
        /*02ee*/ 	.short	(.L_70 - .L_69)
.L_69:
        /*02f0*/ 	.word	0x00000080
        /*02f4*/ 	.word	0x00000001
        /*02f8*/ 	.word	0x00000001
.L_70:


//--------------------- .nv.callgraph             --------------------------
	.section	.nv.callgraph,"",@"SHT_CUDA_CALLGRAPH"
	.align	4
	.sectionentsize	8
	.align		4
        /*0000*/ 	.word	0x00000000
	.align		4
        /*0004*/ 	.word	0xffffffff
	.align		4
        /*0008*/ 	.word	0x00000000
	.align		4
        /*000c*/ 	.word	0xfffffffe
	.align		4
        /*0010*/ 	.word	0x00000000
	.align		4
        /*0014*/ 	.word	0xfffffffd
	.align		4
        /*0018*/ 	.word	0x00000000
	.align		4
        /*001c*/ 	.word	0xfffffffc


//--------------------- .nv.rel.action            --------------------------
	.section	.nv.rel.action,"",@"SHT_CUDA_RELOCINFO"
	.align	8
	.sectionentsize	8
        /*0000*/ 	.byte	0x73, 0x00, 0x00, 0x00, 0x00, 0x00, 0x00, 0x00, 0x00, 0x00, 0x00, 0x11, 0x25, 0x00, 0x05, 0x36


//--------------------- .nv.constant4             --------------------------
	.section	.nv.constant4,"a",@progbits
	.align	8
	.align		8
.nv.constant4:
        /*0000*/ 	.dword	_$_str


//--------------------- .nv.constant0.attn_fwd    --------------------------
	.section	.nv.constant0.attn_fwd,"a",@progbits
	.sectionflags	@""
	.align	4
.nv.constant0.attn_fwd:
	.zero		488


//--------------------- .text.attn_fwd            --------------------------
	.section	.text.attn_fwd,"ax",@progbits
	.sectioninfo	@"SHI_REGISTERS=255"
	.align	128
        .global         attn_fwd
        .type           attn_fwd,@function
        .size           attn_fwd,(.L_x_3 - attn_fwd)
        .other          attn_fwd,@"STO_CUDA_ENTRY STV_DEFAULT"
attn_fwd:
.text.attn_fwd:
[----:B------:R-:W-:Y:S02]  /*0000*/  IMAD.MOV.U32 R1, RZ, RZ, c[0x0][0x28] ;  /* 0x00000a00ff017624 */ /* 0x000fe400078e00ff */
[----:B------:R-:W0:Y:S01]  /*0010*/  S2R R38, SR_CTAID.X ;  /* 0x0000000000267919 */ /* 0x000e220000002500 */
[----:B------:R-:W-:Y:S01]  /*0020*/  MOV R8, c[0x0][0x198] ;  /* 0x0000660000087a02 */ /* 0x000fe20000000f00 */
[----:B------:R-:W-:Y:S02]  /*0030*/  ULDC.64 UR6, c[0x0][0x118] ;  /* 0x0000460000067ab9 */ /* 0x000fe40000000a00 */
[----:B------:R-:W1:Y:S04]  /*0040*/  S2R R0, SR_TID.X ;  /* 0x0000000000007919 */ /* 0x000e680000002100 */
[----:B------:R-:W2:Y:S01]  /*0050*/  S2R R2, SR_CTAID.Y ;  /* 0x0000000000027919 */ /* 0x000ea20000002600 */
[----:B0-----:R-:W-:Y:S01]  /*0060*/  IMAD.SHL.U32 R38, R38, 0x40, RZ ;  /* 0x0000004026267824 */ /* 0x001fe200078e00ff */
[----:B-1----:R-:W-:-:S04]  /*0070*/  SHF.R.U32.HI R4, RZ, 0x6, R0 ;  /* 0x00000006ff047819 */ /* 0x002fc80000011600 */
[----:B------:R-:W-:Y:S02]  /*0080*/  LOP3.LUT R167, R38, 0x3f, R0, 0xf8, !PT ;  /* 0x0000003f26a77812 */ /* 0x000fe400078ef800 */
[----:B------:R-:W-:Y:S01]  /*0090*/  SGXT.U32 R4, R4, 0x1 ;  /* 0x000000010404781a */ /* 0x000fe20000000000 */
[----:B--2---:R-:W-:Y:S02]  /*00a0*/  IMAD R3, R2, c[0x0][0x190], RZ ;  /* 0x0000640002037a24 */ /* 0x004fe400078e02ff */
[----:B------:R-:W-:Y:S02]  /*00b0*/  IMAD R6, R167, c[0x0][0x194], RZ ;  /* 0x00006500a7067a24 */ /* 0x000fe400078e02ff */
[----:B------:R-:W-:Y:S02]  /*00c0*/  IMAD R14, R4, c[0x0][0x198], RZ ;  /* 0x00006600040e7a24 */ /* 0x000fe400078e02ff */
[C---:B------:R-:W-:Y:S02]  /*00d0*/  IMAD.SHL.U32 R5, R3.reuse, 0x2, RZ ;  /* 0x0000000203057824 */ /* 0x040fe400078e00ff */
[----:B------:R-:W-:Y:S01]  /*00e0*/  IMAD.SHL.U32 R10, R6, 0x2, RZ ;  /* 0x00000002060a7824 */ /* 0x000fe200078e00ff */
[----:B------:R-:W-:Y:S01]  /*00f0*/  LEA R16, R8, R14, 0x1 ;  /* 0x0000000e08107211 */ /* 0x000fe200078e08ff */
[----:B------:R-:W-:-:S03]  /*0100*/  IMAD.HI R3, R3, 0x2, RZ ;  /* 0x0000000203037827 */ /* 0x000fc600078e02ff */
[----:B------:R-:W-:Y:S01]  /*0110*/  IADD3 R5, P0, P1, R10, c[0x0][0x160], R5 ;  /* 0x000058000a057a10 */ /* 0x000fe2000791e005 */
[----:B------:R-:W-:-:S04]  /*0120*/  IMAD.HI R6, R6, 0x2, RZ ;  /* 0x0000000206067827 */ /* 0x000fc800078e02ff */
[----:B------:R-:W-:Y:S01]  /*0130*/  IMAD R18, R8, 0x2, R16 ;  /* 0x0000000208127824 */ /* 0x000fe200078e0210 */
[----:B------:R-:W-:Y:S02]  /*0140*/  IADD3.X R3, R6, c[0x0][0x164], R3, P0, P1 ;  /* 0x0000590006037a10 */ /* 0x000fe400007e2403 */
[-C--:B------:R-:W-:Y:S01]  /*0150*/  LEA R10, P0, R14, R5.reuse, 0x1 ;  /* 0x000000050e0a7211 */ /* 0x080fe200078008ff */
[----:B------:R-:W-:Y:S01]  /*0160*/  IMAD R20, R8, 0x2, R18 ;  /* 0x0000000208147824 */ /* 0x000fe200078e0212 */
[----:B------:R-:W-:Y:S02]  /*0170*/  LEA R12, P1, R16, R5, 0x1 ;  /* 0x00000005100c7211 */ /* 0x000fe400078208ff */
[----:B------:R-:W-:Y:S02]  /*0180*/  LEA.HI.X.SX32 R11, R14, R3, 0x1, P0 ;  /* 0x000000030e0b7211 */ /* 0x000fe400000f0eff */
[----:B------:R-:W-:Y:S02]  /*0190*/  LEA R14, P0, R18, R5, 0x1 ;  /* 0x00000005120e7211 */ /* 0x000fe400078008ff */
[----:B------:R-:W-:Y:S01]  /*01a0*/  LEA R22, R8, R20, 0x1 ;  /* 0x0000001408167211 */ /* 0x000fe200078e08ff */
[----:B------:R0:W2:Y:S01]  /*01b0*/  LDG.E.U16 R6, [R10.64] ;  /* 0x000000060a067981 */ /* 0x0000a2000c1e1500 */
[----:B------:R-:W-:-:S02]  /*01c0*/  LEA.HI.X.SX32 R13, R16, R3, 0x1, P1 ;  /* 0x00000003100d7211 */ /* 0x000fc400008f0eff */
[----:B------:R-:W-:Y:S01]  /*01d0*/  LEA.HI.X.SX32 R15, R18, R3, 0x1, P0 ;  /* 0x00000003120f7211 */ /* 0x000fe200000f0eff */
[----:B------:R-:W-:Y:S01]  /*01e0*/  IMAD R24, R8, 0x2, R22 ;  /* 0x0000000208187824 */ /* 0x000fe200078e0216 */
[-C--:B------:R-:W-:Y:S01]  /*01f0*/  LEA R16, P0, R20, R5.reuse, 0x1 ;  /* 0x0000000514107211 */ /* 0x080fe200078008ff */
[----:B------:R1:W3:Y:S01]  /*0200*/  LDG.E.U16 R7, [R12.64] ;  /* 0x000000060c077981 */ /* 0x0002e2000c1e1500 */
[----:B------:R-:W-:Y:S01]  /*0210*/  LEA R18, P1, R22, R5, 0x1 ;  /* 0x0000000516127211 */ /* 0x000fe200078208ff */
[----:B------:R-:W-:Y:S01]  /*0220*/  IMAD R26, R8, 0x2, R24 ;  /* 0x00000002081a7824 */ /* 0x000fe200078e0218 */
[----:B------:R-:W-:Y:S01]  /*0230*/  LEA.HI.X.SX32 R17, R20, R3, 0x1, P0 ;  /* 0x0000000314117211 */ /* 0x000fe200000f0eff */
[----:B------:R4:W5:Y:S01]  /*0240*/  LDG.E.U16 R9, [R14.64] ;  /* 0x000000060e097981 */ /* 0x000962000c1e1500 */
[----:B------:R-:W-:Y:S02]  /*0250*/  LEA R20, P0, R24, R5, 0x1 ;  /* 0x0000000518147211 */ /* 0x000fe400078008ff */
[-C--:B------:R-:W-:Y:S01]  /*0260*/  LEA.HI.X.SX32 R19, R22, R3.reuse, 0x1, P1 ;  /* 0x0000000316137211 */ /* 0x080fe200008f0eff */
[----:B0-----:R0:W2:Y:S01]  /*0270*/  LDG.E.U16 R10, [R16.64] ;  /* 0x00000006100a7981 */ /* 0x0010a2000c1e1500 */
[----:B------:R-:W-:-:S02]  /*0280*/  LEA.HI.X.SX32 R21, R24, R3, 0x1, P0 ;  /* 0x0000000318157211 */ /* 0x000fc400000f0eff */
[----:B------:R-:W-:Y:S01]  /*0290*/  LEA R22, P0, R26, R5, 0x1 ;  /* 0x000000051a167211 */ /* 0x000fe200078008ff */
[----:B-1----:R1:W2:Y:S01]  /*02a0*/  LDG.E.U16 R12, [R18.64] ;  /* 0x00000006120c7981 */ /* 0x0022a2000c1e1500 */
[----:B------:R-:W-:Y:S02]  /*02b0*/  LEA R28, R8, R26, 0x1 ;  /* 0x0000001a081c7211 */ /* 0x000fe400078e08ff */
[----:B------:R-:W-:Y:S01]  /*02c0*/  LEA.HI.X.SX32 R23, R26, R3, 0x1, P0 ;  /* 0x000000031a177211 */ /* 0x000fe200000f0eff */
[----:B------:R0:W2:Y:S02]  /*02d0*/  LDG.E.U16 R11, [R20.64] ;  /* 0x00000006140b7981 */ /* 0x0000a4000c1e1500 */
[----:B------:R-:W-:Y:S01]  /*02e0*/  IMAD R26, R8, 0x2, R28 ;  /* 0x00000002081a7824 */ /* 0x000fe200078e021c */
[-C--:B----4-:R-:W-:Y:S01]  /*02f0*/  LEA R14, P0, R28, R5.reuse, 0x1 ;  /* 0x000000051c0e7211 */ /* 0x090fe200078008ff */
[----:B------:R4:W2:Y:S02]  /*0300*/  LDG.E.U16 R13, [R22.64] ;  /* 0x00000006160d7981 */ /* 0x0008a4000c1e1500 */
[----:B------:R-:W-:Y:S01]  /*0310*/  IMAD R30, R8, 0x2, R26 ;  /* 0x00000002081e7824 */ /* 0x000fe200078e021a */
[----:B------:R-:W-:-:S02]  /*0320*/  LEA R24, P1, R26, R5, 0x1 ;  /* 0x000000051a187211 */ /* 0x000fc400078208ff */
[-C--:B------:R-:W-:Y:S02]  /*0330*/  LEA.HI.X.SX32 R15, R28, R3.reuse, 0x1, P0 ;  /* 0x000000031c0f7211 */ /* 0x080fe400000f0eff */
[----:B------:R-:W-:Y:S02]  /*0340*/  LEA.HI.X.SX32 R25, R26, R3, 0x1, P1 ;  /* 0x000000031a197211 */ /* 0x000fe400008f0eff */
[----:B0-----:R-:W-:Y:S01]  /*0350*/  LEA R16, P0, R30, R5, 0x1 ;  /* 0x000000051e107211 */ /* 0x001fe200078008ff */
[----:B------:R0:W2:Y:S01]  /*0360*/  LDG.E.U16 R31, [R14.64] ;  /* 0x000000060e1f7981 */ /* 0x0000a2000c1e1500 */
[----:B------:R-:W-:Y:S02]  /*0370*/  LEA R26, R8, R30, 0x1 ;  /* 0x0000001e081a7211 */ /* 0x000fe400078e08ff */
[----:B------:R-:W-:Y:S01]  /*0380*/  LEA.HI.X.SX32 R17, R30, R3, 0x1, P0 ;  /* 0x000000031e117211 */ /* 0x000fe200000f0eff */
[----:B------:R0:W2:Y:S01]  /*0390*/  LDG.E.U16 R54, [R24.64] ;  /* 0x0000000618367981 */ /* 0x0000a2000c1e1500 */
[----:B-1----:R-:W-:Y:S01]  /*03a0*/  LEA R18, P0, R26, R5, 0x1 ;  /* 0x000000051a127211 */ /* 0x002fe200078008ff */
[----:B------:R-:W-:-:S02]  /*03b0*/  IMAD R28, R8, 0x2, R26 ;  /* 0x00000002081c7824 */ /* 0x000fc400078e021a */
[----:B------:R1:W2:Y:S01]  /*03c0*/  LDG.E.U16 R33, [R16.64] ;  /* 0x0000000610217981 */ /* 0x0002a2000c1e1500 */
[----:B------:R-:W-:Y:S01]  /*03d0*/  LEA.HI.X.SX32 R19, R26, R3, 0x1, P0 ;  /* 0x000000031a137211 */ /* 0x000fe200000f0eff */
[----:B------:R-:W-:Y:S01]  /*03e0*/  IMAD R26, R8, 0x2, R28 ;  /* 0x00000002081a7824 */ /* 0x000fe200078e021c */
[----:B------:R-:W-:-:S03]  /*03f0*/  LEA R20, P0, R28, R5, 0x1 ;  /* 0x000000051c147211 */ /* 0x000fc600078008ff */
[----:B------:R1:W2:Y:S01]  /*0400*/  LDG.E.U16 R35, [R18.64] ;  /* 0x0000000612237981 */ /* 0x0002a2000c1e1500 */
[----:B------:R-:W-:Y:S02]  /*0410*/  LEA R30, R8, R26, 0x1 ;  /* 0x0000001a081e7211 */ /* 0x000fe400078e08ff */
[----:B----4-:R-:W-:-:S03]  /*0420*/  LEA R22, P1, R26, R5, 0x1 ;  /* 0x000000051a167211 */ /* 0x010fc600078208ff */
[----:B0-----:R-:W-:Y:S01]  /*0430*/  IMAD R24, R8, 0x2, R30 ;  /* 0x0000000208187824 */ /* 0x001fe200078e021e */
[----:B------:R-:W-:-:S03]  /*0440*/  LEA.HI.X.SX32 R23, R26, R3, 0x1, P1 ;  /* 0x000000031a177211 */ /* 0x000fc600008f0eff */
[----:B------:R-:W-:Y:S01]  /*0450*/  IMAD R26, R8, 0x2, R24 ;  /* 0x00000002081a7824 */ /* 0x000fe200078e0218 */
[----:B------:R-:W-:Y:S01]  /*0460*/  LEA.HI.X.SX32 R21, R28, R3, 0x1, P0 ;  /* 0x000000031c157211 */ /* 0x000fe200000f0eff */
[----:B------:R0:W4:Y:S01]  /*0470*/  LDG.E.U16 R56, [R22.64] ;  /* 0x0000000616387981 */ /* 0x000122000c1e1500 */
[----:B------:R-:W-:Y:S02]  /*0480*/  LEA R14, P0, R30, R5, 0x1 ;  /* 0x000000051e0e7211 */ /* 0x000fe400078008ff */
[----:B------:R-:W-:Y:S01]  /*0490*/  LEA R28, R8, R26, 0x1 ;  /* 0x0000001a081c7211 */ /* 0x000fe200078e08ff */
[----:B------:R0:W2:Y:S01]  /*04a0*/  LDG.E.U16 R37, [R20.64] ;  /* 0x0000000614257981 */ /* 0x0000a2000c1e1500 */
[----:B------:R-:W-:Y:S02]  /*04b0*/  LEA.HI.X.SX32 R15, R30, R3, 0x1, P0 ;  /* 0x000000031e0f7211 */ /* 0x000fe400000f0eff */
[----:B-1----:R-:W-:Y:S01]  /*04c0*/  LEA R16, P0, R24, R5, 0x1 ;  /* 0x0000000518107211 */ /* 0x002fe200078008ff */
[----:B------:R-:W-:-:S02]  /*04d0*/  IMAD R30, R8, 0x2, R28 ;  /* 0x00000002081e7824 */ /* 0x000fc400078e021c */
[----:B------:R1:W2:Y:S01]  /*04e0*/  LDG.E.U16 R39, [R14.64] ;  /* 0x000000060e277981 */ /* 0x0002a2000c1e1500 */
[----:B------:R-:W-:Y:S01]  /*04f0*/  LEA.HI.X.SX32 R17, R24, R3, 0x1, P0 ;  /* 0x0000000318117211 */ /* 0x000fe200000f0eff */
[----:B0-----:R-:W-:Y:S01]  /*0500*/  IMAD R22, R8, 0x2, R30 ;  /* 0x0000000208167824 */ /* 0x001fe200078e021e */
[-C--:B------:R-:W-:Y:S02]  /*0510*/  LEA R18, P0, R26, R5.reuse, 0x1 ;  /* 0x000000051a127211 */ /* 0x080fe400078008ff */
[----:B------:R-:W-:Y:S01]  /*0520*/  LEA R24, P1, R28, R5, 0x1 ;  /* 0x000000051c187211 */ /* 0x000fe200078208ff */
[----:B------:R0:W3:Y:S01]  /*0530*/  LDG.E.U16 R41, [R16.64] ;  /* 0x0000000610297981 */ /* 0x0000e2000c1e1500 */
[----:B------:R-:W-:Y:S02]  /*0540*/  LEA.HI.X.SX32 R19, R26, R3, 0x1, P0 ;  /* 0x000000031a137211 */ /* 0x000fe400000f0eff */
[----:B------:R-:W-:Y:S02]  /*0550*/  LEA R20, P0, R30, R5, 0x1 ;  /* 0x000000051e147211 */ /* 0x000fe400078008ff */
[----:B------:R-:W-:Y:S01]  /*0560*/  LEA R26, R8, R22, 0x1 ;  /* 0x00000016081a7211 */ /* 0x000fe200078e08ff */
[----:B------:R0:W3:Y:S01]  /*0570*/  LDG.E.U16 R43, [R18.64] ;  /* 0x00000006122b7981 */ /* 0x0000e2000c1e1500 */
[----:B------:R-:W-:-:S02]  /*0580*/  LEA.HI.X.SX32 R21, R30, R3, 0x1, P0 ;  /* 0x000000031e157211 */ /* 0x000fc400000f0eff */
[----:B------:R-:W-:Y:S01]  /*0590*/  LEA.HI.X.SX32 R25, R28, R3, 0x1, P1 ;  /* 0x000000031c197211 */ /* 0x000fe200008f0eff */
[----:B------:R-:W-:Y:S01]  /*05a0*/  IMAD R28, R8, 0x2, R26 ;  /* 0x00000002081c7824 */ /* 0x000fe200078e021a */
[----:B-1----:R-:W-:Y:S01]  /*05b0*/  LEA R14, P0, R22, R5, 0x1 ;  /* 0x00000005160e7211 */ /* 0x002fe200078008ff */
[----:B------:R1:W3:Y:S02]  /*05c0*/  LDG.E.U16 R45, [R20.64] ;  /* 0x00000006142d7981 */ /* 0x0002e4000c1e1500 */
[----:B------:R-:W-:Y:S01]  /*05d0*/  IMAD R30, R8, 0x2, R28 ;  /* 0x00000002081e7824 */ /* 0x000fe200078e021c */
[----:B------:R-:W-:Y:S01]  /*05e0*/  LEA.HI.X.SX32 R15, R22, R3, 0x1, P0 ;  /* 0x00000003160f7211 */ /* 0x000fe200000f0eff */
[----:B------:R1:W3:Y:S01]  /*05f0*/  LDG.E.U16 R58, [R24.64] ;  /* 0x00000006183a7981 */ /* 0x0002e2000c1e1500 */
[-C--:B0-----:R-:W-:Y:S02]  /*0600*/  LEA R16, P0, R26, R5.reuse, 0x1 ;  /* 0x000000051a107211 */ /* 0x081fe400078008ff */
[----:B------:R-:W-:Y:S01]  /*0610*/  LEA R22, P1, R28, R5, 0x1 ;  /* 0x000000051c167211 */ /* 0x000fe200078208ff */
[----:B------:R0:W5:Y:S01]  /*0620*/  LDG.E.U16 R47, [R14.64] ;  /* 0x000000060e2f7981 */ /* 0x000162000c1e1500 */
[----:B------:R-:W-:-:S02]  /*0630*/  LEA.HI.X.SX32 R17, R26, R3, 0x1, P0 ;  /* 0x000000031a117211 */ /* 0x000fc400000f0eff */
[----:B------:R-:W-:Y:S02]  /*0640*/  LEA R26, R8, R30, 0x1 ;  /* 0x0000001e081a7211 */ /* 0x000fe400078e08ff */
[----:B------:R-:W-:Y:S01]  /*0650*/  LEA.HI.X.SX32 R23, R28, R3, 0x1, P1 ;  /* 0x000000031c177211 */ /* 0x000fe200008f0eff */
[----:B------:R0:W5:Y:S01]  /*0660*/  LDG.E.U16 R49, [R16.64] ;  /* 0x0000000610317981 */ /* 0x000162000c1e1500 */
[----:B------:R-:W-:Y:S01]  /*0670*/  LEA R18, P0, R30, R5, 0x1 ;  /* 0x000000051e127211 */ /* 0x000fe200078008ff */
[----:B------:R-:W-:Y:S02]  /*0680*/  IMAD R28, R8, 0x2, R26 ;  /* 0x00000002081c7824 */ /* 0x000fe400078e021a */
[----:B------:R0:W5:Y:S01]  /*0690*/  LDG.E.U16 R60, [R22.64] ;  /* 0x00000006163c7981 */ /* 0x000162000c1e1500 */
[----:B------:R-:W-:Y:S01]  /*06a0*/  LEA.HI.X.SX32 R19, R30, R3, 0x1, P0 ;  /* 0x000000031e137211 */ /* 0x000fe200000f0eff */
[----:B------:R-:W-:Y:S01]  /*06b0*/  IMAD R30, R8, 0x2, R28 ;  /* 0x00000002081e7824 */ /* 0x000fe200078e021c */
[----:B-1----:R-:W-:-:S03]  /*06c0*/  LEA R20, P0, R26, R5, 0x1 ;  /* 0x000000051a147211 */ /* 0x002fc600078008ff */
[----:B------:R1:W5:Y:S01]  /*06d0*/  LDG.E.U16 R51, [R18.64] ;  /* 0x0000000612337981 */ /* 0x000362000c1e1500 */
[----:B------:R-:W-:Y:S02]  /*06e0*/  LEA.HI.X.SX32 R21, R26, R3, 0x1, P0 ;  /* 0x000000031a157211 */ /* 0x000fe400000f0eff */
[----:B------:R-:W-:Y:S02]  /*06f0*/  LEA R26, R8, R30, 0x1 ;  /* 0x0000001e081a7211 */ /* 0x000fe400078e08ff */
[----:B0-----:R-:W-:Y:S01]  /*0700*/  LEA R14, P0, R28, R5, 0x1 ;  /* 0x000000051c0e7211 */ /* 0x001fe200078008ff */
[----:B------:R0:W5:Y:S02]  /*0710*/  LDG.E.U16 R53, [R20.64] ;  /* 0x0000000614357981 */ /* 0x000164000c1e1500 */
[----:B------:R-:W-:Y:S01]  /*0720*/  IMAD R32, R8, 0x2, R26 ;  /* 0x0000000208207824 */ /* 0x000fe200078e021a */
[----:B------:R-:W-:Y:S02]  /*0730*/  LEA.HI.X.SX32 R15, R28, R3, 0x1, P0 ;  /* 0x000000031c0f7211 */ /* 0x000fe400000f0eff */
[-C--:B------:R-:W-:Y:S01]  /*0740*/  LEA R24, P1, R30, R5.reuse, 0x1 ;  /* 0x000000051e187211 */ /* 0x080fe200078208ff */
[----:B------:R-:W-:Y:S01]  /*0750*/  IMAD R28, R8, 0x2, R32 ;  /* 0x00000002081c7824 */ /* 0x000fe200078e0220 */
[----:B------:R-:W-:Y:S01]  /*0760*/  LEA R16, P0, R26, R5, 0x1 ;  /* 0x000000051a107211 */ /* 0x000fe200078008ff */
[----:B------:R0:W5:Y:S01]  /*0770*/  LDG.E.U16 R55, [R14.64] ;  /* 0x000000060e377981 */ /* 0x000162000c1e1500 */
[----:B------:R-:W-:-:S02]  /*0780*/  LEA.HI.X.SX32 R25, R30, R3, 0x1, P1 ;  /* 0x000000031e197211 */ /* 0x000fc400008f0eff */
[----:B------:R-:W-:Y:S02]  /*0790*/  LEA R30, R8, R28, 0x1 ;  /* 0x0000001c081e7211 */ /* 0x000fe400078e08ff */
[----:B------:R-:W-:Y:S01]  /*07a0*/  LEA.HI.X.SX32 R17, R26, R3, 0x1, P0 ;  /* 0x000000031a117211 */ /* 0x000fe200000f0eff */
[----:B------:R0:W5:Y:S02]  /*07b0*/  LDG.E.U16 R62, [R24.64] ;  /* 0x00000006183e7981 */ /* 0x000164000c1e1500 */
[----:B------:R-:W-:Y:S01]  /*07c0*/  IMAD R26, R8, 0x2, R30 ;  /* 0x00000002081a7824 */ /* 0x000fe200078e021e */
[----:B-1----:R-:W-:Y:S01]  /*07d0*/  LEA R18, P0, R32, R5, 0x1 ;  /* 0x0000000520127211 */ /* 0x002fe200078008ff */
[----:B------:R1:W5:Y:S02]  /*07e0*/  LDG.E.U16 R57, [R16.64] ;  /* 0x0000000610397981 */ /* 0x000364000c1e1500 */
[----:B------:R-:W-:Y:S01]  /*07f0*/  IMAD R34, R8, 0x2, R26 ;  /* 0x0000000208227824 */ /* 0x000fe200078e021a */
[----:B------:R-:W-:-:S04]  /*0800*/  LEA.HI.X.SX32 R19, R32, R3, 0x1, P0 ;  /* 0x0000000320137211 */ /* 0x000fc800000f0eff */
[C---:B------:R-:W-:Y:S01]  /*0810*/  LEA R32, R8.reuse, R34, 0x1 ;  /* 0x0000002208207211 */ /* 0x040fe200078e08ff */
[----:B------:R1:W5:Y:S04]  /*0820*/  LDG.E.U16 R59, [R18.64] ;  /* 0x00000006123b7981 */ /* 0x000368000c1e1500 */
[----:B------:R-:W-:Y:S01]  /*0830*/  IMAD R36, R8, 0x2, R32 ;  /* 0x0000000208247824 */ /* 0x000fe200078e0220 */
[----:B0-----:R-:W-:-:S03]  /*0840*/  LEA R20, P0, R28, R5, 0x1 ;  /* 0x000000051c147211 */ /* 0x001fc600078008ff */
[----:B------:R-:W-:Y:S01]  /*0850*/  IMAD R24, R8, 0x2, R36 ;  /* 0x0000000208187824 */ /* 0x000fe200078e0224 */
[----:B------:R-:W-:Y:S02]  /*0860*/  LEA.HI.X.SX32 R21, R28, R3, 0x1, P0 ;  /* 0x000000031c157211 */ /* 0x000fe400000f0eff */
[-C--:B------:R-:W-:Y:S02]  /*0870*/  LEA R14, P0, R26, R5.reuse, 0x1 ;  /* 0x000000051a0e7211 */ /* 0x080fe400078008ff */
[----:B------:R-:W-:Y:S01]  /*0880*/  LEA R28, R8, R24, 0x1 ;  /* 0x00000018081c7211 */ /* 0x000fe200078e08ff */
[----:B------:R0:W5:Y:S01]  /*0890*/  LDG.E.U16 R61, [R20.64] ;  /* 0x00000006143d7981 */ /* 0x000162000c1e1500 */
[----:B------:R-:W-:Y:S02]  /*08a0*/  LEA R22, P1, R30, R5, 0x1 ;  /* 0x000000051e167211 */ /* 0x000fe400078208ff */
[-C--:B------:R-:W-:Y:S01]  /*08b0*/  LEA.HI.X.SX32 R15, R26, R3.reuse, 0x1, P0 ;  /* 0x000000031a0f7211 */ /* 0x080fe200000f0eff */
[----:B------:R-:W-:Y:S01]  /*08c0*/  IMAD R26, R8, 0x2, R28 ;  /* 0x00000002081a7824 */ /* 0x000fe200078e021c */
[----:B------:R-:W-:-:S02]  /*08d0*/  LEA.HI.X.SX32 R23, R30, R3, 0x1, P1 ;  /* 0x000000031e177211 */ /* 0x000fc400008f0eff */
[----:B-1----:R-:W-:Y:S01]  /*08e0*/  LEA R16, P0, R34, R5, 0x1 ;  /* 0x0000000522107211 */ /* 0x002fe200078008ff */
[----:B------:R-:W-:Y:S01]  /*08f0*/  IMAD R30, R8, 0x2, R26 ;  /* 0x00000002081e7824 */ /* 0x000fe200078e021a */
[----:B------:R1:W5:Y:S02]  /*0900*/  LDG.E.U16 R63, [R14.64] ;  /* 0x000000060e3f7981 */ /* 0x000364000c1e1500 */
[----:B------:R-:W-:Y:S02]  /*0910*/  LEA.HI.X.SX32 R17, R34, R3, 0x1, P0 ;  /* 0x0000000322117211 */ /* 0x000fe400000f0eff */
[-C--:B------:R-:W-:Y:S01]  /*0920*/  LEA R18, P0, R32, R5.reuse, 0x1 ;  /* 0x0000000520127211 */ /* 0x080fe200078008ff */
[----:B------:R1:W5:Y:S01]  /*0930*/  LDG.E.U16 R64, [R22.64] ;  /* 0x0000000616407981 */ /* 0x000362000c1e1500 */
[----:B------:R-:W-:Y:S02]  /*0940*/  LEA R34, R8, R30, 0x1 ;  /* 0x0000001e08227211 */ /* 0x000fe400078e08ff */
[----:B0-----:R-:W-:Y:S01]  /*0950*/  LEA R20, P1, R36, R5, 0x1 ;  /* 0x0000000524147211 */ /* 0x001fe200078208ff */
[----:B------:R0:W5:Y:S01]  /*0960*/  LDG.E.U16 R65, [R16.64] ;  /* 0x0000000610417981 */ /* 0x000162000c1e1500 */
[-C--:B------:R-:W-:Y:S01]  /*0970*/  LEA.HI.X.SX32 R19, R32, R3.reuse, 0x1, P0 ;  /* 0x0000000320137211 */ /* 0x080fe200000f0eff */
[----:B------:R-:W-:Y:S01]  /*0980*/  IMAD R32, R8, 0x2, R34 ;  /* 0x0000000208207824 */ /* 0x000fe200078e0222 */
[----:B------:R-:W-:-:S02]  /*0990*/  LEA.HI.X.SX32 R21, R36, R3, 0x1, P1 ;  /* 0x0000000324157211 */ /* 0x000fc400008f0eff */
[----:B-1----:R-:W-:Y:S01]  /*09a0*/  LEA R22, P0, R24, R5, 0x1 ;  /* 0x0000000518167211 */ /* 0x002fe200078008ff */
[----:B------:R-:W-:Y:S01]  /*09b0*/  IMAD R36, R8, 0x2, R32 ;  /* 0x0000000208247824 */ /* 0x000fe200078e0220 */
[----:B------:R1:W5:Y:S02]  /*09c0*/  LDG.E.U16 R66, [R18.64] ;  /* 0x0000000612427981 */ /* 0x000364000c1e1500 */
[----:B------:R-:W-:Y:S02]  /*09d0*/  LEA.HI.X.SX32 R23, R24, R3, 0x1, P0 ;  /* 0x0000000318177211 */ /* 0x000fe400000f0eff */
[----:B------:R-:W-:Y:S01]  /*09e0*/  LEA R14, P0, R28, R5, 0x1 ;  /* 0x000000051c0e7211 */ /* 0x000fe200078008ff */
[----:B------:R1:W5:Y:S01]  /*09f0*/  LDG.E.U16 R68, [R20.64] ;  /* 0x0000000614447981 */ /* 0x000362000c1e1500 */
[----:B------:R-:W-:Y:S02]  /*0a00*/  LEA R40, R8, R36, 0x1 ;  /* 0x0000002408287211 */ /* 0x000fe400078e08ff */
[----:B------:R-:W-:Y:S01]  /*0a10*/  LEA.HI.X.SX32 R15, R28, R3, 0x1, P0 ;  /* 0x000000031c0f7211 */ /* 0x000fe200000f0eff */
[----:B------:R1:W5:Y:S02]  /*0a20*/  LDG.E.U16 R67, [R22.64] ;  /* 0x0000000616437981 */ /* 0x000364000c1e1500 */
[----:B------:R-:W-:Y:S01]  /*0a30*/  IMAD R28, R8, 0x2, R40 ;  /* 0x00000002081c7824 */ /* 0x000fe200078e0228 */
[----:B0-----:R-:W-:Y:S01]  /*0a40*/  LEA R16, P0, R26, R5, 0x1 ;  /* 0x000000051a107211 */ /* 0x001fe200078008ff */
[----:B------:R0:W5:Y:S02]  /*0a50*/  LDG.E.U16 R69, [R14.64] ;  /* 0x000000060e457981 */ /* 0x000164000c1e1500 */
[----:B------:R-:W-:Y:S01]  /*0a60*/  IMAD R42, R8, 0x2, R28 ;  /* 0x00000002082a7824 */ /* 0x000fe200078e021c */
[----:B------:R-:W-:-:S02]  /*0a70*/  LEA.HI.X.SX32 R17, R26, R3, 0x1, P0 ;  /* 0x000000031a117211 */ /* 0x000fc400000f0eff */
[----:B------:R-:W-:Y:S02]  /*0a80*/  LEA R24, P1, R30, R5, 0x1 ;  /* 0x000000051e187211 */ /* 0x000fe400078208ff */
[----:B------:R-:W-:Y:S01]  /*0a90*/  LEA R26, R8, R42, 0x1 ;  /* 0x0000002a081a7211 */ /* 0x000fe200078e08ff */
[----:B------:R0:W5:Y:S01]  /*0aa0*/  LDG.E.U16 R70, [R16.64] ;  /* 0x0000000610467981 */ /* 0x000162000c1e1500 */
[----:B------:R-:W-:Y:S02]  /*0ab0*/  LEA.HI.X.SX32 R25, R30, R3, 0x1, P1 ;  /* 0x000000031e197211 */ /* 0x000fe400008f0eff */
[-C--:B-1----:R-:W-:Y:S01]  /*0ac0*/  LEA R18, P0, R34, R5.reuse, 0x1 ;  /* 0x0000000522127211 */ /* 0x082fe200078008ff */
[----:B------:R-:W-:Y:S01]  /*0ad0*/  IMAD R30, R8, 0x2, R26 ;  /* 0x00000002081e7824 */ /* 0x000fe200078e021a */
[----:B------:R-:W-:Y:S01]  /*0ae0*/  LEA R22, P1, R40, R5, 0x1 ;  /* 0x0000000528167211 */ /* 0x000fe200078208ff */
[----:B------:R1:W5:Y:S01]  /*0af0*/  LDG.E.U16 R72, [R24.64] ;  /* 0x0000000618487981 */ /* 0x000362000c1e1500 */
[----:B------:R-:W-:Y:S01]  /*0b00*/  LEA.HI.X.SX32 R19, R34, R3, 0x1, P0 ;  /* 0x0000000322137211 */ /* 0x000fe200000f0eff */
[----:B------:R-:W-:Y:S01]  /*0b10*/  IMAD R34, R8, 0x2, R30 ;  /* 0x0000000208227824 */ /* 0x000fe200078e021e */
[----:B------:R-:W-:-:S02]  /*0b20*/  LEA R20, P0, R32, R5, 0x1 ;  /* 0x0000000520147211 */ /* 0x000fc400078008ff */
[-C--:B------:R-:W-:Y:S01]  /*0b30*/  LEA.HI.X.SX32 R23, R40, R3.reuse, 0x1, P1 ;  /* 0x0000000328177211 */ /* 0x080fe200008f0eff */
        /* <DEDUP_REMOVED lines=8> */
[----:B------:R-:W-:-:S04]  /*0bc0*/  LEA.HI.X.SX32 R15, R36, R3, 0x1, P0 ;  /* 0x00000003240f7211 */ /* 0x000fc800000f0eff */
[C---:B------:R-:W-:Y:S01]  /*0bd0*/  LEA R36, R8.reuse, R46, 0x1 ;  /* 0x0000002e08247211 */ /* 0x040fe200078e08ff */
[----:B------:R0:W5:Y:S04]  /*0be0*/  LDG.E.U16 R74, [R14.64] ;  /* 0x000000060e4a7981 */ /* 0x000168000c1e1500 */
[----:B------:R-:W-:Y:S01]  /*0bf0*/  IMAD R40, R8, 0x2, R36 ;  /* 0x0000000208287824 */ /* 0x000fe200078e0224 */
[----:B------:R-:W-:-:S03]  /*0c00*/  LEA R16, P0, R28, R5, 0x1 ;  /* 0x000000051c107211 */ /* 0x000fc600078008ff */
[----:B------:R-:W-:Y:S01]  /*0c10*/  IMAD R48, R8, 0x2, R40 ;  /* 0x0000000208307824 */ /* 0x000fe200078e0228 */
[----:B------:R-:W-:Y:S02]  /*0c20*/  LEA.HI.X.SX32 R17, R28, R3, 0x1, P0 ;  /* 0x000000031c117211 */ /* 0x000fe400000f0eff */
[----:B-1----:R-:W-:Y:S02]  /*0c30*/  LEA R18, P0, R42, R5, 0x1 ;  /* 0x000000052a127211 */ /* 0x002fe400078008ff */
[----:B------:R-:W-:Y:S01]  /*0c40*/  LEA R28, R8, R48, 0x1 ;  /* 0x00000030081c7211 */ /* 0x000fe200078e08ff */
[----:B------:R1:W5:Y:S01]  /*0c50*/  LDG.E.U16 R75, [R16.64] ;  /* 0x00000006104b7981 */ /* 0x000362000c1e1500 */
[----:B------:R-:W-:-:S03]  /*0c60*/  LEA.HI.X.SX32 R19, R42, R3, 0x1, P0 ;  /* 0x000000032a137211 */ /* 0x000fc600000f0eff */
[----:B------:R-:W-:Y:S01]  /*0c70*/  IMAD R42, R8, 0x2, R28 ;  /* 0x00000002082a7824 */ /* 0x000fe200078e021c */
[-C--:B0-----:R-:W-:Y:S01]  /*0c80*/  LEA R20, P0, R26, R5.reuse, 0x1 ;  /* 0x000000051a147211 */ /* 0x081fe200078008ff */
[----:B------:R0:W5:Y:S01]  /*0c90*/  LDG.E.U16 R77, [R18.64] ;  /* 0x00000006124d7981 */ /* 0x000162000c1e1500 */
[----:B------:R-:W-:Y:S01]  /*0ca0*/  LEA R14, P1, R30, R5, 0x1 ;  /* 0x000000051e0e7211 */ /* 0x000fe200078208ff */
[----:B------:R-:W-:Y:S01]  /*0cb0*/  IMAD R50, R8, 0x2, R42 ;  /* 0x0000000208327824 */ /* 0x000fe200078e022a */
[-C--:B------:R-:W-:Y:S02]  /*0cc0*/  LEA.HI.X.SX32 R21, R26, R3.reuse, 0x1, P0 ;  /* 0x000000031a157211 */ /* 0x080fe400000f0eff */
[----:B------:R-:W-:Y:S02]  /*0cd0*/  LEA.HI.X.SX32 R15, R30, R3, 0x1, P1 ;  /* 0x000000031e0f7211 */ /* 0x000fe400008f0eff */
[----:B------:R-:W-:Y:S01]  /*0ce0*/  LEA R22, P0, R34, R5, 0x1 ;  /* 0x0000000522167211 */ /* 0x000fe200078008ff */
[----:B------:R0:W5:Y:S01]  /*0cf0*/  LDG.E.U16 R78, [R20.64] ;  /* 0x00000006144e7981 */ /* 0x000162000c1e1500 */
[----:B------:R-:W-:-:S02]  /*0d00*/  LEA R30, R8, R50, 0x1 ;  /* 0x00000032081e7211 */ /* 0x000fc400078e08ff */
[----:B------:R-:W-:Y:S01]  /*0d10*/  LEA.HI.X.SX32 R23, R34, R3, 0x1, P0 ;  /* 0x0000000322177211 */ /* 0x000fe200000f0eff */
[----:B------:R0:W5:Y:S01]  /*0d20*/  LDG.E.U16 R80, [R14.64] ;  /* 0x000000060e507981 */ /* 0x000162000c1e1500 */
[-C--:B-1----:R-:W-:Y:S01]  /*0d30*/  LEA R16, P0, R44, R5.reuse, 0x1 ;  /* 0x000000052c107211 */ /* 0x082fe200078008ff */
[----:B------:R-:W-:Y:S01]  /*0d40*/  IMAD R34, R8, 0x2, R30 ;  /* 0x0000000208227824 */ /* 0x000fe200078e021e */
[----:B------:R-:W-:Y:S01]  /*0d50*/  LEA R24, P1, R28, R5, 0x1 ;  /* 0x000000051c187211 */ /* 0x000fe200078208ff */
[----:B------:R1:W5:Y:S01]  /*0d60*/  LDG.E.U16 R79, [R22.64] ;  /* 0x00000006164f7981 */ /* 0x000362000c1e1500 */
[----:B------:R-:W-:Y:S01]  /*0d70*/  LEA.HI.X.SX32 R17, R44, R3, 0x1, P0 ;  /* 0x000000032c117211 */ /* 0x000fe200000f0eff */
[----:B------:R-:W-:Y:S01]  /*0d80*/  IMAD R44, R8, 0x2, R34 ;  /* 0x00000002082c7824 */ /* 0x000fe200078e0222 */
[----:B0-----:R-:W-:Y:S02]  /*0d90*/  LEA R18, P0, R46, R5, 0x1 ;  /* 0x000000052e127211 */ /* 0x001fe400078008ff */
[----:B------:R-:W-:Y:S01]  /*0da0*/  LEA.HI.X.SX32 R25, R28, R3, 0x1, P1 ;  /* 0x000000031c197211 */ /* 0x000fe200008f0eff */
[----:B------:R0:W5:Y:S01]  /*0db0*/  LDG.E.U16 R81, [R16.64] ;  /* 0x0000000610517981 */ /* 0x000162000c1e1500 */
[----:B------:R-:W-:-:S02]  /*0dc0*/  LEA R52, R8, R44, 0x1 ;  /* 0x0000002c08347211 */ /* 0x000fc400078e08ff */
[----:B------:R-:W-:Y:S01]  /*0dd0*/  LEA.HI.X.SX32 R19, R46, R3, 0x1, P0 ;  /* 0x000000032e137211 */ /* 0x000fe200000f0eff */
[----:B------:R0:W5:Y:S02]  /*0de0*/  LDG.E.U16 R84, [R24.64] ;  /* 0x0000000618547981 */ /* 0x000164000c1e1500 */
[----:B------:R-:W-:Y:S01]  /*0df0*/  IMAD R46, R8, 0x2, R52 ;  /* 0x00000002082e7824 */ /* 0x000fe200078e0234 */
[----:B------:R-:W-:Y:S01]  /*0e00*/  LEA R26, P0, R34, R5, 0x1 ;  /* 0x00000005221a7211 */ /* 0x000fe200078008ff */
[----:B------:R0:W5:Y:S02]  /*0e10*/  LDG.E.U16 R82, [R18.64] ;  /* 0x0000000612527981 */ /* 0x000164000c1e1500 */
[----:B------:R-:W-:Y:S01]  /*0e20*/  IMAD R28, R8, 0x2, R46 ;  /* 0x00000002081c7824 */ /* 0x000fe200078e022e */
[----:B------:R-:W-:Y:S02]  /*0e30*/  LEA.HI.X.SX32 R27, R34, R3, 0x1, P0 ;  /* 0x00000003221b7211 */ /* 0x000fe400000f0eff */
[----:B------:R-:W-:-:S02]  /*0e40*/  LEA R14, P0, R36, R5, 0x1 ;  /* 0x00000005240e7211 */ /* 0x000fc400078008ff */
[----:B-1----:R-:W-:Y:S01]  /*0e50*/  LEA R22, P1, R28, R5, 0x1 ;  /* 0x000000051c167211 */ /* 0x002fe200078208ff */
[----:B------:R1:W5:Y:S01]  /*0e60*/  LDG.E.U16 R86, [R26.64] ;  /* 0x000000061a567981 */ /* 0x000362000c1e1500 */
[-C--:B------:R-:W-:Y:S02]  /*0e70*/  LEA.HI.X.SX32 R15, R36, R3.reuse, 0x1, P0 ;  /* 0x00000003240f7211 */ /* 0x080fe400000f0eff */
[----:B------:R-:W-:Y:S02]  /*0e80*/  LEA.HI.X.SX32 R23, R28, R3, 0x1, P1 ;  /* 0x000000031c177211 */ /* 0x000fe400008f0eff */
[-C--:B------:R-:W-:Y:S01]  /*0e90*/  LEA R20, P1, R42, R5.reuse, 0x1 ;  /* 0x000000052a147211 */ /* 0x080fe200078208ff */
[----:B------:R1:W5:Y:S01]  /*0ea0*/  LDG.E.U16 R36, [R14.64] ;  /* 0x000000060e247981 */ /* 0x000362000c1e1500 */
[----:B0-----:R-:W-:Y:S02]  /*0eb0*/  LEA R18, P0, R44, R5, 0x1 ;  /* 0x000000052c127211 */ /* 0x001fe400078008ff */
[----:B------:R-:W-:Y:S01]  /*0ec0*/  LEA R34, R8, R28, 0x1 ;  /* 0x0000001c08227211 */ /* 0x000fe200078e08ff */
[----:B------:R0:W5:Y:S01]  /*0ed0*/  LDG.E.U16 R88, [R22.64] ;  /* 0x0000000616587981 */ /* 0x000162000c1e1500 */
[----:B------:R-:W-:-:S02]  /*0ee0*/  LEA.HI.X.SX32 R21, R42, R3, 0x1, P1 ;  /* 0x000000032a157211 */ /* 0x000fc400008f0eff */
[----:B------:R-:W-:Y:S02]  /*0ef0*/  LEA.HI.X.SX32 R19, R44, R3, 0x1, P0 ;  /* 0x000000032c137211 */ /* 0x000fe400000f0eff */
[-C--:B------:R-:W-:Y:S01]  /*0f00*/  LEA R28, P1, R34, R5.reuse, 0x1 ;  /* 0x00000005221c7211 */ /* 0x080fe200078208ff */
[----:B------:R1:W5:Y:S01]  /*0f10*/  LDG.E.U16 R42, [R20.64] ;  /* 0x00000006142a7981 */ /* 0x000362000c1e1500 */
[----:B------:R-:W-:Y:S02]  /*0f20*/  LEA R16, P0, R40, R5, 0x1 ;  /* 0x0000000528107211 */ /* 0x000fe400078008ff */
[-C--:B------:R-:W-:Y:S01]  /*0f30*/  LEA.HI.X.SX32 R29, R34, R3.reuse, 0x1, P1 ;  /* 0x00000003221d7211 */ /* 0x080fe200008f0eff */
[----:B------:R-:W-:Y:S01]  /*0f40*/  IMAD R34, R8, 0x2, R34 ;  /* 0x0000000208227824 */ /* 0x000fe200078e0222 */
[----:B------:R-:W-:Y:S01]  /*0f50*/  LEA.HI.X.SX32 R17, R40, R3, 0x1, P0 ;  /* 0x0000000328117211 */ /* 0x000fe200000f0eff */
[----:B------:R1:W5:Y:S01]  /*0f60*/  LDG.E.U16 R83, [R18.64] ;  /* 0x0000000612537981 */ /* 0x000362000c1e1500 */
[----:B0-----:R-:W-:-:S02]  /*0f70*/  LEA R22, P1, R50, R5, 0x1 ;  /* 0x0000000532167211 */ /* 0x001fc400078208ff */
[----:B------:R-:W-:Y:S01]  /*0f80*/  LEA R24, P0, R52, R5, 0x1 ;  /* 0x0000000534187211 */ /* 0x000fe200078008ff */
[----:B------:R0:W5:Y:S01]  /*0f90*/  LDG.E.U16 R40, [R16.64] ;  /* 0x0000000610287981 */ /* 0x000162000c1e1500 */
[-C--:B------:R-:W-:Y:S02]  /*0fa0*/  LEA.HI.X.SX32 R23, R50, R3.reuse, 0x1, P1 ;  /* 0x0000000332177211 */ /* 0x080fe400008f0eff */
[----:B------:R-:W-:Y:S01]  /*0fb0*/  LEA.HI.X.SX32 R25, R52, R3, 0x1, P0 ;  /* 0x0000000334197211 */ /* 0x000fe200000f0eff */
[----:B------:R-:W5:Y:S01]  /*0fc0*/  LDG.E.U16 R28, [R28.64] ;  /* 0x000000061c1c7981 */ /* 0x000f62000c1e1500 */
[-C--:B-1----:R-:W-:Y:S02]  /*0fd0*/  LEA R26, P1, R34, R5.reuse, 0x1 ;  /* 0x00000005221a7211 */ /* 0x082fe400078208ff */
[----:B------:R-:W-:Y:S01]  /*0fe0*/  LEA R14, P0, R32, R5, 0x1 ;  /* 0x00000005200e7211 */ /* 0x000fe200078008ff */
[----:B------:R-:W-:Y:S01]  /*0ff0*/  IMAD R8, R8, 0x2, R34 ;  /* 0x0000000208087824 */ /* 0x000fe200078e0222 */
[-C--:B------:R-:W-:Y:S01]  /*1000*/  LEA.HI.X.SX32 R27, R34, R3.reuse, 0x1, P1 ;  /* 0x00000003221b7211 */ /* 0x080fe200008f0eff */
[----:B------:R1:W5:Y:S01]  /*1010*/  LDG.E.U16 R44, [R22.64] ;  /* 0x00000006162c7981 */ /* 0x000362000c1e1500 */
[----:B------:R-:W-:-:S02]  /*1020*/  LEA.HI.X.SX32 R15, R32, R3, 0x1, P0 ;  /* 0x00000003200f7211 */ /* 0x000fc400000f0eff */
[-C--:B------:R-:W-:Y:S01]  /*1030*/  LEA R18, P0, R48, R5.reuse, 0x1 ;  /* 0x0000000530127211 */ /* 0x080fe200078008ff */
[----:B------:R-:W5:Y:S01]  /*1040*/  LDG.E.U16 R24, [R24.64] ;  /* 0x0000000618187981 */ /* 0x000f62000c1e1500 */
[----:B0-----:R-:W-:Y:S02]  /*1050*/  LEA R16, P1, R30, R5, 0x1 ;  /* 0x000000051e107211 */ /* 0x001fe400078208ff */
[-C--:B------:R-:W-:Y:S01]  /*1060*/  LEA.HI.X.SX32 R19, R48, R3.reuse, 0x1, P0 ;  /* 0x0000000330137211 */ /* 0x080fe200000f0eff */
[----:B------:R-:W5:Y:S01]  /*1070*/  LDG.E.U16 R26, [R26.64] ;  /* 0x000000061a1a7981 */ /* 0x000f62000c1e1500 */
[----:B------:R-:W-:Y:S02]  /*1080*/  LEA.HI.X.SX32 R17, R30, R3, 0x1, P1 ;  /* 0x000000031e117211 */ /* 0x000fe400008f0eff */
[-C--:B------:R-:W-:Y:S01]  /*1090*/  LEA R20, P0, R46, R5.reuse, 0x1 ;  /* 0x000000052e147211 */ /* 0x080fe200078008ff */
[----:B------:R-:W5:Y:S01]  /*10a0*/  LDG.E.U16 R14, [R14.64] ;  /* 0x000000060e0e7981 */ /* 0x000f62000c1e1500 */
[----:B-1----:R-:W-:-:S02]  /*10b0*/  LEA R22, P1, R8, R5, 0x1 ;  /* 0x0000000508167211 */ /* 0x002fc400078208ff */
[-C--:B------:R-:W-:Y:S01]  /*10c0*/  LEA.HI.X.SX32 R21, R46, R3.reuse, 0x1, P0 ;  /* 0x000000032e157211 */ /* 0x080fe200000f0eff */
[----:B------:R-:W5:Y:S01]  /*10d0*/  LDG.E.U16 R18, [R18.64] ;  /* 0x0000000612127981 */ /* 0x000f62000c1e1500 */
[----:B------:R-:W-:-:S03]  /*10e0*/  LEA.HI.X.SX32 R23, R8, R3, 0x1, P1 ;  /* 0x0000000308177211 */ /* 0x000fc600008f0eff */
[----:B------:R-:W5:Y:S04]  /*10f0*/  LDG.E.U16 R16, [R16.64] ;  /* 0x0000000610107981 */ /* 0x000f68000c1e1500 */
[----:B------:R-:W5:Y:S04]  /*1100*/  LDG.E.U16 R20, [R20.64] ;  /* 0x0000000614147981 */ /* 0x000f68000c1e1500 */
[----:B------:R-:W5:Y:S01]  /*1110*/  LDG.E.U16 R22, [R22.64] ;  /* 0x0000000616167981 */ /* 0x000f62000c1e1500 */
[----:B------:R-:W-:Y:S02]  /*1120*/  SHF.R.S32.HI R163, RZ, 0x6, R0 ;  /* 0x00000006ffa37819 */ /* 0x000fe40000011400 */
[----:B------:R-:W-:-:S02]  /*1130*/  LOP3.LUT R3, R0, 0x3f, RZ, 0xc0, !PT ;  /* 0x0000003f00037812 */ /* 0x000fc400078ec0ff */
[----:B------:R-:W-:Y:S02]  /*1140*/  SGXT R163, R163, 0x1 ;  /* 0x00000001a3a3781a */ /* 0x000fe40000000200 */
[----:B------:R-:W-:-:S04]  /*1150*/  SHF.L.U32 R8, R3, 0x1, RZ ;  /* 0x0000000103087819 */ /* 0x000fc800000006ff */
[----:B------:R-:W-:-:S05]  /*1160*/  LOP3.LUT R163, R8, 0x90, R163, 0x78, !PT ;  /* 0x0000009008a37812 */ /* 0x000fca00078e78a3 */
[----:B--2---:R0:W-:Y:S01]  /*1170*/  STS.U16 [R163], R6 ;  /* 0x00000006a3007388 */ /* 0x0041e20000000400 */
[C---:B------:R-:W-:Y:S02]  /*1180*/  LOP3.LUT R8, R163.reuse, 0x40, RZ, 0x3c, !PT ;  /* 0x00000040a3087812 */ /* 0x040fe400078e3cff */
[C---:B------:R-:W-:Y:S01]  /*1190*/  LOP3.LUT R3, R163.reuse, 0x60, RZ, 0x3c, !PT ;  /* 0x00000060a3037812 */ /* 0x040fe200078e3cff */
[----:B------:R-:W-:Y:S01]  /*11a0*/  STS.U16 [R163+0x400], R12 ;  /* 0x0004000ca3007388 */ /* 0x000fe20000000400 */
[----:B------:R-:W-:Y:S02]  /*11b0*/  IADD3 R162, R38, 0x40, RZ ;  /* 0x0000004026a27810 */ /* 0x000fe40007ffe0ff */
[----:B0-----:R-:W-:Y:S01]  /*11c0*/  LOP3.LUT R6, R163, 0x20, RZ, 0x3c, !PT ;  /* 0x00000020a3067812 */ /* 0x001fe200078e3cff */
[----:B------:R-:W-:Y:S04]  /*11d0*/  STS.U16 [R163+0x800], R54 ;  /* 0x00080036a3007388 */ /* 0x000fe80000000400 */
[----:B----4-:R-:W-:Y:S01]  /*11e0*/  STS.U16 [R163+0xc00], R56 ;  /* 0x000c0038a3007388 */ /* 0x010fe20000000400 */
[----:B------:R-:W-:Y:S01]  /*11f0*/  IMAD R4, R4, c[0x0][0x1c8], RZ ;  /* 0x0000720004047a24 */ /* 0x000fe200078e02ff */
[----:B------:R-:W-:-:S02]  /*1200*/  ISETP.GE.AND P0, PT, R162, 0x1, PT ;  /* 0x00000001a200780c */ /* 0x000fc40003f06270 */
[----:B---3--:R-:W-:Y:S04]  /*1210*/  STS.U16 [R163+0x1000], R58 ;  /* 0x0010003aa3007388 */ /* 0x008fe80000000400 */
[----:B-----5:R-:W-:Y:S01]  /*1220*/  STS.U16 [R163+0x1400], R60 ;  /* 0x0014003ca3007388 */ /* 0x020fe20000000400 */
[----:B------:R-:W-:Y:S01]  /*1230*/  SHF.R.S32.HI R161, RZ, 0x4, R0 ;  /* 0x00000004ffa17819 */ /* 0x000fe20000011400 */
[----:B------:R-:W-:Y:S01]  /*1240*/  IMAD.MOV.U32 R159, RZ, RZ, 0x3f800000 ;  /* 0x3f800000ff9f7424 */ /* 0x000fe200078e00ff */
[----:B------:R-:W-:Y:S01]  /*1250*/  MOV R127, 0xff800000 ;  /* 0xff800000007f7802 */ /* 0x000fe20000000f00 */
[----:B------:R-:W-:Y:S01]  /*1260*/  IMAD.MOV.U32 R126, RZ, RZ, -0x800000 ;  /* 0xff800000ff7e7424 */ /* 0x000fe200078e00ff */
[----:B------:R-:W-:Y:S01]  /*1270*/  MOV R122, 0xff800000 ;  /* 0xff800000007a7802 */ /* 0x000fe20000000f00 */
[----:B------:R-:W-:Y:S01]  /*1280*/  IMAD.MOV.U32 R124, RZ, RZ, -0x800000 ;  /* 0xff800000ff7c7424 */ /* 0x000fe200078e00ff */
[----:B------:R-:W-:Y:S01]  /*1290*/  MOV R121, 0xff800000 ;  /* 0xff80000000797802 */ /* 0x000fe20000000f00 */
[----:B------:R-:W-:Y:S01]  /*12a0*/  STS.U16 [R163+0x1800], R62 ;  /* 0x0018003ea3007388 */ /* 0x000fe20000000400 */
[----:B------:R-:W-:Y:S01]  /*12b0*/  IMAD.MOV.U32 R125, RZ, RZ, -0x800000 ;  /* 0xff800000ff7d7424 */ /* 0x000fe200078e00ff */
[----:B------:R-:W-:Y:S01]  /*12c0*/  MOV R156, 0x3f800000 ;  /* 0x3f800000009c7802 */ /* 0x000fe20000000f00 */
[----:B------:R-:W-:Y:S01]  /*12d0*/  IMAD.MOV.U32 R123, RZ, RZ, -0x800000 ;  /* 0xff800000ff7b7424 */ /* 0x000fe200078e00ff */
[----:B------:R-:W-:Y:S01]  /*12e0*/  MOV R153, 0x3f800000 ;  /* 0x3f80000000997802 */ /* 0x000fe20000000f00 */
[----:B------:R-:W-:Y:S01]  /*12f0*/  IMAD.MOV.U32 R120, RZ, RZ, -0x800000 ;  /* 0xff800000ff787424 */ /* 0x000fe200078e00ff */
[----:B------:R-:W-:Y:S01]  /*1300*/  CS2R R96, SRZ ;  /* 0x0000000000607805 */ /* 0x000fe2000001ff00 */
[----:B------:R-:W-:Y:S01]  /*1310*/  IMAD.MOV.U32 R158, RZ, RZ, 0x3f800000 ;  /* 0x3f800000ff9e7424 */ /* 0x000fe200078e00ff */
        /* <DEDUP_REMOVED lines=9> */
[----:B------:R-:W-:Y:S01]  /*13b0*/  CS2R R90, SRZ ;  /* 0x00000000005a7805 */ /* 0x000fe2000001ff00 */
[C---:B------:R-:W-:Y:S01]  /*13c0*/  LOP3.LUT R169, R0.reuse, 0x7f, RZ, 0xc0, !PT ;  /* 0x0000007f00a97812 */ /* 0x040fe200078ec0ff */
[C---:B------:R-:W-:Y:S01]  /*13d0*/  IMAD.SHL.U32 R160, R0.reuse, 0x20, RZ ;  /* 0x0000002000a07824 */ /* 0x040fe200078e00ff */
[C---:B------:R-:W-:Y:S01]  /*13e0*/  LOP3.LUT R168, R0.reuse, 0x1c, RZ, 0xc0, !PT ;  /* 0x0000001c00a87812 */ /* 0x040fe200078ec0ff */
[----:B------:R-:W-:Y:S04]  /*13f0*/  STS.U16 [R163+0x1c00], R64 ;  /* 0x001c0040a3007388 */ /* 0x000fe80000000400 */
[----:B------:R-:W-:Y:S01]  /*1400*/  STS.U16 [R163+0x2000], R68 ;  /* 0x00200044a3007388 */ /* 0x000fe20000000400 */
[----:B------:R-:W-:-:S02]  /*1410*/  LOP3.LUT R166, R0, 0x3, RZ, 0xc0, !PT ;  /* 0x0000000300a67812 */ /* 0x000fc400078ec0ff */
[C---:B------:R-:W-:Y:S01]  /*1420*/  LOP3.LUT R165, R0.reuse, 0x20, RZ, 0xc0, !PT ;  /* 0x0000002000a57812 */ /* 0x040fe200078ec0ff */
[----:B------:R-:W-:Y:S04]  /*1430*/  STS.U16 [R163+0x2400], R72 ;  /* 0x00240048a3007388 */ /* 0x000fe80000000400 */
[----:B------:R-:W-:Y:S01]  /*1440*/  STS.U16 [R163+0x2800], R76 ;  /* 0x0028004ca3007388 */ /* 0x000fe20000000400 */
[----:B------:R-:W-:Y:S02]  /*1450*/  LOP3.LUT R164, R0, 0xf, RZ, 0xc0, !PT ;  /* 0x0000000f00a47812 */ /* 0x000fe400078ec0ff */
[----:B------:R-:W-:Y:S01]  /*1460*/  SGXT R161, R161, 0x1 ;  /* 0x00000001a1a1781a */ /* 0x000fe20000000200 */
[----:B------:R-:W-:Y:S04]  /*1470*/  STS.U16 [R163+0x2c00], R80 ;  /* 0x002c0050a3007388 */ /* 0x000fe80000000400 */
        /* <DEDUP_REMOVED lines=51> */
[----:B------:R0:W-:Y:S02]  /*17b0*/  STS.U16 [R3+0x3f00], R22 ;  /* 0x003f001603007388 */ /* 0x0001e40000000400 */
[----:B0-----:R-:W-:-:S05]  /*17c0*/  IMAD.MOV.U32 R3, RZ, RZ, c[0x0][0x1c8] ;  /* 0x00007200ff037624 */ /* 0x001fca00078e00ff */
[----:B------:R-:W-:-:S05]  /*17d0*/  LEA R6, R3, R4, 0x1 ;  /* 0x0000000403067211 */ /* 0x000fca00078e08ff */
[C---:B------:R-:W-:Y:S01]  /*17e0*/  IMAD R8, R3.reuse, 0x2, R6 ;  /* 0x0000000203087824 */ /* 0x040fe200078e0206 */
[----:B------:R-:W-:Y:S01]  /*17f0*/  CS2R R48, SRZ ;  /* 0x0000000000307805 */ /* 0x000fe2000001ff00 */
        /* <DEDUP_REMOVED lines=24> */
[----:B------:R-:W-:Y:S01]  /*1980*/  LEA R10, R3, R8, 0x1 ;  /* 0x00000008030a7211 */ /* 0x000fe200078e08ff */
[----:B------:R-:W-:Y:S05]  /*1990*/  @!P0 BRA `(.L_x_0) ;  /* 0x0000330000008947 */ /* 0x000fea0003800000 */
[----:B------:R-:W-:Y:S01]  /*19a0*/  IMAD R7, R2, c[0x0][0x1b0], RZ ;  /* 0x00006c0002077a24 */ /* 0x000fe200078e02ff */
[--C-:B------:R-:W-:Y:S01]  /*19b0*/  SHF.R.U32.HI R14, RZ, 0x4, R0.reuse ;  /* 0x00000004ff0e7819 */ /* 0x100fe20000011600 */
[----:B------:R-:W-:Y:S01]  /*19c0*/  IMAD R13, R164, c[0x0][0x1b4], RZ ;  /* 0x00006d00a40d7a24 */ /* 0x000fe200078e02ff */
[----:B------:R-:W-:Y:S01]  /*19d0*/  LOP3.LUT R16, R0, 0x7, RZ, 0xc0, !PT ;  /* 0x0000000700107812 */ /* 0x000fe200078ec0ff */
[----:B------:R-:W-:Y:S01]  /*19e0*/  IMAD R5, R2, c[0x0][0x1a0], RZ ;  /* 0x0000680002057a24 */ /* 0x000fe200078e02ff */
[----:B------:R-:W-:Y:S01]  /*19f0*/  SHF.L.U32 R9, R7, 0x1, RZ ;  /* 0x0000000107097819 */ /* 0x000fe200000006ff */
[----:B------:R-:W-:Y:S01]  /*1a00*/  IMAD.SHL.U32 R12, R13, 0x2, RZ ;  /* 0x000000020d0c7824 */ /* 0x000fe200078e00ff */
[----:B------:R-:W-:Y:S01]  /*1a10*/  SHF.R.S32.HI R17, RZ, 0x2, R0 ;  /* 0x00000002ff117819 */ /* 0x000fe20000011400 */
[----:B------:R-:W-:Y:S01]  /*1a20*/  IMAD R11, R169, c[0x0][0x1a8], RZ ;  /* 0x00006a00a90b7a24 */ /* 0x000fe200078e02ff */
[----:B------:R-:W-:Y:S01]  /*1a30*/  MOV R135, c[0x0][0x1a4] ;  /* 0x0000690000877a02 */ /* 0x000fe20000000f00 */
[----:B------:R-:W-:Y:S01]  /*1a40*/  IMAD.SHL.U32 R240, R5, 0x2, RZ ;  /* 0x0000000205f07824 */ /* 0x000fe200078e00ff */
[----:B------:R-:W-:Y:S01]  /*1a50*/  IADD3 R179, P2, P3, R12, c[0x0][0x170], R9 ;  /* 0x00005c000cb37a10 */ /* 0x000fe20007b5e009 */
[----:B------:R-:W-:Y:S01]  /*1a60*/  IMAD.SHL.U32 R241, R11, 0x2, RZ ;  /* 0x000000020bf17824 */ /* 0x000fe200078e00ff */
[----:B------:R-:W-:Y:S01]  /*1a70*/  SGXT R17, R17, 0x1 ;  /* 0x000000011111781a */ /* 0x000fe20000000200 */
[----:B------:R-:W-:Y:S01]  /*1a80*/  IMAD.HI R9, R5, 0x2, RZ ;  /* 0x0000000205097827 */ /* 0x000fe200078e02ff */
[----:B------:R-:W-:Y:S01]  /*1a90*/  SGXT.U32 R5, R14, 0x3 ;  /* 0x000000030e05781a */ /* 0x000fe20000000000 */
[----:B------:R-:W-:Y:S01]  /*1aa0*/  CS2R R48, SRZ ;  /* 0x0000000000307805 */ /* 0x000fe2000001ff00 */
[----:B------:R-:W-:Y:S01]  /*1ab0*/  IADD3 R240, P0, P1, R241, c[0x0][0x168], R240 ;  /* 0x00005a00f1f07a10 */ /* 0x000fe2000791e0f0 */
[----:B------:R-:W-:Y:S01]  /*1ac0*/  IMAD.HI R12, R11, 0x2, RZ ;  /* 0x000000020b0c7827 */ /* 0x000fe200078e02ff */
[----:B------:R-:W-:Y:S01]  /*1ad0*/  SHF.L.U32 R11, R16, 0x4, RZ ;  /* 0x00000004100b7819 */ /* 0x000fe200000006ff */
[----:B------:R-:W-:Y:S01]  /*1ae0*/  CS2R R50, SRZ ;  /* 0x0000000000327805 */ /* 0x000fe2000001ff00 */
[----:B------:R-:W-:Y:S01]  /*1af0*/  LOP3.LUT R133, R17, 0x90, RZ, 0xc0, !PT ;  /* 0x0000009011857812 */ /* 0x000fe200078ec0ff */
[----:B------:R-:W-:Y:S01]  /*1b00*/  IMAD.HI R14, R13, 0x2, RZ ;  /* 0x000000020d0e7827 */ /* 0x000fe200078e02ff */
[----:B------:R-:W-:Y:S01]  /*1b10*/  IADD3.X R241, R12, c[0x0][0x16c], R9, P0, P1 ;  /* 0x00005b000cf17a10 */ /* 0x000fe200007e2409 */
[----:B------:R-:W-:Y:S01]  /*1b20*/  CS2R R52, SRZ ;  /* 0x0000000000347805 */ /* 0x000fe2000001ff00 */
[C---:B------:R-:W-:Y:S01]  /*1b30*/  LEA.HI R141, R168.reuse, 0x10, RZ, 0x1e ;  /* 0x00000010a88d7811 */ /* 0x040fe200078ff0ff */
[----:B------:R-:W-:Y:S01]  /*1b40*/  IMAD R13, R5, c[0x0][0x1b8], RZ ;  /* 0x00006e00050d7a24 */ /* 0x000fe200078e02ff */
[C---:B------:R-:W-:Y:S01]  /*1b50*/  LEA.HI R39, R168.reuse, 0x8, RZ, 0x1e ;  /* 0x00000008a8277811 */ /* 0x040fe200078ff0ff */
[----:B------:R-:W-:Y:S01]  /*1b60*/  IMAD.MOV.U32 R25, RZ, RZ, c[0x0][0x1b8] ;  /* 0x00006e00ff197624 */ /* 0x000fe200078e00ff */
[C---:B------:R-:W-:Y:S01]  /*1b70*/  LEA.HI R145, R168.reuse, 0x20, RZ, 0x1e ;  /* 0x00000020a8917811 */ /* 0x040fe200078ff0ff */
[----:B------:R-:W-:Y:S01]  /*1b80*/  IMAD.HI R7, R7, 0x2, RZ ;  /* 0x0000000207077827 */ /* 0x000fe200078e02ff */
[----:B------:R-:W-:Y:S01]  /*1b90*/  LEA R208, P0, R13, R179, 0x1 ;  /* 0x000000b30dd07211 */ /* 0x000fe200078008ff */
[----:B------:R-:W-:Y:S01]  /*1ba0*/  CS2R R54, SRZ ;  /* 0x0000000000367805 */ /* 0x000fe2000001ff00 */
[----:B------:R-:W-:Y:S01]  /*1bb0*/  LEA.HI R149, R168, 0x30, RZ, 0x1e ;  /* 0x00000030a8957811 */ /* 0x000fe200078ff0ff */
[C---:B------:R-:W-:Y:S01]  /*1bc0*/  IMAD R12, R25.reuse, 0x8, R13 ;  /* 0x00000008190c7824 */ /* 0x040fe200078e020d */
[----:B------:R-:W-:Y:S01]  /*1bd0*/  IADD3.X R23, R14, c[0x0][0x174], R7, P2, P3 ;  /* 0x00005d000e177a10 */ /* 0x000fe200017e6407 */
[C---:B------:R-:W-:Y:S01]  /*1be0*/  IMAD.SHL.U32 R18, R0.reuse, 0x2, RZ ;  /* 0x0000000200127824 */ /* 0x040fe200078e00ff */
[----:B------:R-:W-:Y:S01]  /*1bf0*/  LOP3.LUT R7, R0, 0x10, RZ, 0xc0, !PT ;  /* 0x0000001000077812 */ /* 0x000fe200078ec0ff */
[C-C-:B------:R-:W-:Y:S01]  /*1c00*/  IMAD R20, R16.reuse, 0x4, R165.reuse ;  /* 0x0000000410147824 */ /* 0x140fe200078e02a5 */
[----:B------:R-:W-:Y:S01]  /*1c10*/  LEA R14, R25, R12, 0x3 ;  /* 0x0000000c190e7211 */ /* 0x000fe200078e18ff */
[----:B------:R-:W-:Y:S01]  /*1c20*/  IMAD R9, R16, 0x90, RZ ;  /* 0x0000009010097824 */ /* 0x000fe200078e02ff */
[--C-:B------:R-:W-:Y:S01]  /*1c30*/  LOP3.LUT R5, R11, 0x30, R18.reuse, 0x78, !PT ;  /* 0x000000300b057812 */ /* 0x100fe200078e7812 */
[----:B------:R-:W-:Y:S01]  /*1c40*/  IMAD.SHL.U32 R11, R0, 0x8, RZ ;  /* 0x00000008000b7824 */ /* 0x000fe200078e00ff */
[----:B------:R-:W-:Y:S01]  /*1c50*/  LOP3.LUT R24, R133, 0x10, R18, 0x78, !PT ;  /* 0x0000001085187812 */ /* 0x000fe200078e7812 */
[----:B------:R-:W-:Y:S01]  /*1c60*/  IMAD R15, R25, 0x8, R14 ;  /* 0x00000008190f7824 */ /* 0x000fe200078e020e */
[----:B------:R-:W-:Y:S01]  /*1c70*/  LEA R5, R20, R5, 0x6 ;  /* 0x0000000514057211 */ /* 0x000fe200078e30ff */
[----:B------:R-:W-:Y:S01]  /*1c80*/  IMAD.SHL.U32 R7, R7, 0x40, RZ ;  /* 0x0000004007077824 */ /* 0x000fe200078e00ff */
[----:B------:R-:W-:Y:S01]  /*1c90*/  SHF.R.U32.HI R20, RZ, 0x1, R165 ;  /* 0x00000001ff147819 */ /* 0x000fe200000116a5 */
[----:B------:R-:W-:Y:S01]  /*1ca0*/  IMAD R221, R135, 0x14, RZ ;  /* 0x0000001487dd7824 */ /* 0x000fe200078e02ff */
[----:B------:R-:W-:Y:S01]  /*1cb0*/  LEA R16, R25, R15, 0x3 ;  /* 0x0000000f19107211 */ /* 0x000fe200078e18ff */
[----:B------:R-:W-:Y:S01]  /*1cc0*/  IMAD R115, R135, 0xa, RZ ;  /* 0x0000000a87737824 */ /* 0x000fe200078e02ff */
[----:B------:R-:W-:Y:S01]  /*1cd0*/  LOP3.LUT R19, R11, 0x60, RZ, 0xc0, !PT ;  /* 0x000000600b137812 */ /* 0x000fe200078ec0ff */
[----:B------:R-:W-:Y:S01]  /*1ce0*/  IMAD R223, R135, 0x12, RZ ;  /* 0x0000001287df7824 */ /* 0x000fe200078e02ff */
[----:B------:R-:W-:Y:S01]  /*1cf0*/  LOP3.LUT R21, R11, 0x300, RZ, 0xc0, !PT ;  /* 0x000003000b157812 */ /* 0x000fe200078ec0ff */
[----:B------:R-:W-:Y:S01]  /*1d00*/  IMAD R17, R25, 0x8, R16 ;  /* 0x0000000819117824 */ /* 0x000fe200078e0210 */
[----:B------:R-:W-:Y:S01]  /*1d10*/  LOP3.LUT R11, R20, 0x90, R161, 0x78, !PT ;  /* 0x00000090140b7812 */ /* 0x000fe200078e78a1 */
[C---:B------:R-:W-:Y:S01]  /*1d20*/  IMAD R22, R166.reuse, 0x4, R19 ;  /* 0x00000004a6167824 */ /* 0x040fe200078e0213 */
[----:B------:R-:W-:Y:S01]  /*1d30*/  LOP3.LUT R20, R9, 0x10, R18, 0x78, !PT ;  /* 0x0000001009147812 */ /* 0x000fe200078e7812 */
[----:B------:R-:W-:Y:S01]  /*1d40*/  IMAD R18, R25, 0x8, R17 ;  /* 0x0000000819127824 */ /* 0x000fe200078e0211 */
[-C--:B------:R-:W-:Y:S01]  /*1d50*/  LEA R19, R166, R7.reuse, 0x5 ;  /* 0x00000007a6137211 */ /* 0x080fe200078e28ff */
[----:B------:R-:W-:Y:S01]  /*1d60*/  IMAD.IADD R9, R11, 0x1, R22 ;  /* 0x000000010b097824 */ /* 0x000fe200078e0216 */
[----:B------:R-:W-:Y:S01]  /*1d70*/  LOP3.LUT R7, R20, R7, RZ, 0xfc, !PT ;  /* 0x0000000714077212 */ /* 0x000fe200078efcff */
[C---:B------:R-:W-:Y:S01]  /*1d80*/  IMAD R119, R135.reuse, 0xc, RZ ;  /* 0x0000000c87777824 */ /* 0x040fe200078e02ff */
[----:B------:R-:W-:Y:S01]  /*1d90*/  IADD3 R11, R24, R19, R21 ;  /* 0x00000013180b7210 */ /* 0x000fe20007ffe015 */
[----:B------:R-:W-:Y:S01]  /*1da0*/  IMAD R219, R135, 0x16, RZ ;  /* 0x0000001687db7824 */ /* 0x000fe200078e02ff */
[----:B------:R-:W-:Y:S01]  /*1db0*/  LEA R19, R25, R18, 0x3 ;  /* 0x0000001219137211 */ /* 0x000fe200078e18ff */
[C---:B------:R-:W-:Y:S01]  /*1dc0*/  IMAD R113, R135.reuse, 0x9, RZ ;  /* 0x0000000987717824 */ /* 0x040fe200078e02ff */
[C---:B------:R-:W-:Y:S01]  /*1dd0*/  LEA R206, P1, R12.reuse, R179, 0x1 ;  /* 0x000000b30cce7211 */ /* 0x040fe200078208ff */
[----:B------:R-:W-:Y:S01]  /*1de0*/  IMAD R107, R135, 0x6, RZ ;  /* 0x00000006876b7824 */ /* 0x000fe200078e02ff */
[-C--:B------:R-:W-:Y:S01]  /*1df0*/  LEA.HI.X.SX32 R209, R13, R23.reuse, 0x1, P0 ;  /* 0x000000170dd17211 */ /* 0x080fe200000f0eff */
[----:B------:R-:W-:Y:S01]  /*1e00*/  IMAD R20, R25, 0x8, R19 ;  /* 0x0000000819147824 */ /* 0x000fe200078e0213 */
[----:B------:R-:W-:Y:S01]  /*1e10*/  LEA.HI.X.SX32 R207, R12, R23, 0x1, P1 ;  /* 0x000000170ccf7211 */ /* 0x000fe200008f0eff */
[----:B------:R-:W-:Y:S01]  /*1e20*/  IMAD R105, R135, 0x5, RZ ;  /* 0x0000000587697824 */ /* 0x000fe200078e02ff */
[CC--:B------:R-:W-:Y:S01]  /*1e30*/  LEA R204, P2, R14.reuse, R179.reuse, 0x1 ;  /* 0x000000b30ecc7211 */ /* 0x0c0fe200078408ff */
[----:B------:R-:W-:Y:S01]  /*1e40*/  IMAD R12, R25, 0x8, R20 ;  /* 0x00000008190c7824 */ /* 0x000fe200078e0214 */
[----:B------:R-:W-:Y:S01]  /*1e50*/  LEA R202, P0, R15, R179, 0x1 ;  /* 0x000000b30fca7211 */ /* 0x000fe200078008ff */
[C---:B------:R-:W-:Y:S01]  /*1e60*/  IMAD R117, R135.reuse, 0xb, RZ ;  /* 0x0000000b87757824 */ /* 0x040fe200078e02ff */
[-C--:B------:R-:W-:Y:S01]  /*1e70*/  LEA.HI.X.SX32 R205, R14, R23.reuse, 0x1, P2 ;  /* 0x000000170ecd7211 */ /* 0x080fe200010f0eff */
[----:B------:R-:W-:Y:S01]  /*1e80*/  IMAD R215, R135, 0x1a, RZ ;  /* 0x0000001a87d77824 */ /* 0x000fe200078e02ff */
[----:B------:R-:W-:Y:S01]  /*1e90*/  LEA R13, R25, R12, 0x3 ;  /* 0x0000000c190d7211 */ /* 0x000fe200078e18ff */
[----:B------:R-:W-:Y:S01]  /*1ea0*/  IMAD R123, R135, 0xe, RZ ;  /* 0x0000000e877b7824 */ /* 0x000fe200078e02ff */
[----:B------:R-:W-:Y:S01]  /*1eb0*/  LEA.HI.X.SX32 R203, R15, R23, 0x1, P0 ;  /* 0x000000170fcb7211 */ /* 0x000fe200000f0eff */
[----:B------:R-:W-:Y:S01]  /*1ec0*/  IMAD R217, R135, 0x18, RZ ;  /* 0x0000001887d97824 */ /* 0x000fe200078e02ff */
[CC--:B------:R-:W-:Y:S01]  /*1ed0*/  LEA R200, P1, R16.reuse, R179.reuse, 0x1 ;  /* 0x000000b310c87211 */ /* 0x0c0fe200078208ff */
[----:B------:R-:W-:Y:S01]  /*1ee0*/  IMAD R14, R25, 0x8, R13 ;  /* 0x00000008190e7824 */ /* 0x000fe200078e020d */
[----:B------:R-:W-:Y:S01]  /*1ef0*/  LEA R198, P2, R17, R179, 0x1 ;  /* 0x000000b311c67211 */ /* 0x000fe200078408ff */
[----:B------:R-:W-:Y:S01]  /*1f00*/  IMAD R213, R135, 0x1c, RZ ;  /* 0x0000001c87d57824 */ /* 0x000fe200078e02ff */
[----:B------:R-:W-:Y:S01]  /*1f10*/  LEA.HI.X.SX32 R201, R16, R23, 0x1, P1 ;  /* 0x0000001710c97211 */ /* 0x000fe200008f0eff */
[----:B------:R-:W-:Y:S01]  /*1f20*/  IMAD R15, R25, 0x8, R14 ;  /* 0x00000008190f7824 */ /* 0x000fe200078e020e */
[----:B------:R-:W-:Y:S01]  /*1f30*/  LEA R196, P0, R18, R179, 0x1 ;  /* 0x000000b312c47211 */ /* 0x000fe200078008ff */
[----:B------:R-:W-:Y:S01]  /*1f40*/  IMAD R121, R135, 0xd, RZ ;  /* 0x0000000d87797824 */ /* 0x000fe200078e02ff */
[----:B------:R-:W-:Y:S01]  /*1f50*/  LEA.HI.X.SX32 R199, R17, R23, 0x1, P2 ;  /* 0x0000001711c77211 */ /* 0x000fe200010f0eff */
[----:B------:R-:W-:Y:S01]  /*1f60*/  IMAD R109, R135, 0x7, RZ ;  /* 0x00000007876d7824 */ /* 0x000fe200078e02ff */
[----:B------:R-:W-:Y:S01]  /*1f70*/  LEA R16, R25, R15, 0x3 ;  /* 0x0000000f19107211 */ /* 0x000fe200078e18ff */
[----:B------:R-:W-:Y:S01]  /*1f80*/  IMAD R211, R135, 0x1e, RZ ;  /* 0x0000001e87d37824 */ /* 0x000fe200078e02ff */
[----:B------:R-:W-:Y:S01]  /*1f90*/  LEA R192, P2, R20, R179, 0x1 ;  /* 0x000000b314c07211 */ /* 0x000fe200078408ff */
[----:B------:R-:W-:Y:S01]  /*1fa0*/  IMAD.SHL.U32 R33, R141, 0x8, RZ ;  /* 0x000000088d217824 */ /* 0x000fe200078e00ff */
[----:B------:R-:W-:Y:S01]  /*1fb0*/  LEA.HI.X.SX32 R197, R18, R23, 0x1, P0 ;  /* 0x0000001712c57211 */ /* 0x000fe200000f0eff */
[----:B------:R-:W-:Y:S01]  /*1fc0*/  IMAD R17, R25, 0x8, R16 ;  /* 0x0000000819117824 */ /* 0x000fe200078e0210 */
[-C--:B------:R-:W-:Y:S01]  /*1fd0*/  LEA R194, P1, R19, R179.reuse, 0x1 ;  /* 0x000000b313c27211 */ /* 0x080fe200078208ff */
[----:B------:R-:W-:Y:S01]  /*1fe0*/  IMAD.SHL.U32 R37, R145, 0x8, RZ ;  /* 0x0000000891257824 */ /* 0x000fe200078e00ff */
[----:B------:R-:W-:Y:S01]  /*1ff0*/  LEA R190, P0, R12, R179, 0x1 ;  /* 0x000000b30cbe7211 */ /* 0x000fe200078008ff */
[----:B------:R-:W-:Y:S01]  /*2000*/  IMAD.SHL.U32 R129, R149, 0x8, RZ ;  /* 0x0000000895817824 */ /* 0x000fe200078e00ff */
[-C--:B------:R-:W-:Y:S01]  /*2010*/  LEA.HI.X.SX32 R193, R20, R23.reuse, 0x1, P2 ;  /* 0x0000001714c17211 */ /* 0x080fe200010f0eff */
[----:B------:R-:W-:Y:S01]  /*2020*/  IMAD.SHL.U32 R22, R166, 0x2, RZ ;  /* 0x00000002a6167824 */ /* 0x000fe200078e00ff */
[----:B------:R-:W-:Y:S01]  /*2030*/  LEA.HI.X.SX32 R195, R19, R23, 0x1, P1 ;  /* 0x0000001713c37211 */ /* 0x000fe200008f0eff */
[C---:B------:R-:W-:Y:S01]  /*2040*/  IMAD.SHL.U32 R19, R135.reuse, 0x2, RZ ;  /* 0x0000000287137824 */ /* 0x040fe200078e00ff */
[----:B------:R-:W-:Y:S01]  /*2050*/  LEA R186, P2, R14, R179, 0x1 ;  /* 0x000000b30eba7211 */ /* 0x000fe200078408ff */
[----:B------:R-:W-:Y:S01]  /*2060*/  IMAD.SHL.U32 R111, R135, 0x8, RZ ;  /* 0x00000008876f7824 */ /* 0x000fe200078e00ff */
[----:B------:R-:W-:Y:S01]  /*2070*/  LEA.HI.X.SX32 R191, R12, R23, 0x1, P0 ;  /* 0x000000170cbf7211 */ /* 0x000fe200000f0eff */
[----:B------:R-:W-:Y:S01]  /*2080*/  IMAD R12, R25, 0x8, R17 ;  /* 0x00000008190c7824 */ /* 0x000fe200078e0211 */
[----:B------:R-:W-:Y:S01]  /*2090*/  LEA R188, P1, R13, R179, 0x1 ;  /* 0x000000b30dbc7211 */ /* 0x000fe200078208ff */
[----:B------:R-:W-:Y:S01]  /*20a0*/  IMAD R125, R135, 0xf, RZ ;  /* 0x0000000f877d7824 */ /* 0x000fe200078e02ff */
[-C--:B------:R-:W-:Y:S01]  /*20b0*/  LEA.HI.X.SX32 R187, R14, R23.reuse, 0x1, P2 ;  /* 0x000000170ebb7211 */ /* 0x080fe200010f0eff */
[----:B------:R-:W-:Y:S01]  /*20c0*/  IMAD.IADD R148, R38, 0x1, R149 ;  /* 0x0000000126947824 */ /* 0x000fe200078e0295 */
[----:B------:R-:W-:Y:S01]  /*20d0*/  LEA.HI.X.SX32 R189, R13, R23, 0x1, P1 ;  /* 0x000000170dbd7211 */ /* 0x000fe200008f0eff */
[----:B------:R-:W-:Y:S01]  /*20e0*/  IMAD.SHL.U32 R13, R168, 0x2, RZ ;  /* 0x00000002a80d7824 */ /* 0x000fe200078e00ff */
[-C--:B------:R-:W-:Y:S01]  /*20f0*/  LEA R180, P2, R17, R179.reuse, 0x1 ;  /* 0x000000b311b47211 */ /* 0x080fe200078408ff */
[C---:B------:R-:W-:Y:S01]  /*2100*/  IMAD.IADD R144, R38.reuse, 0x1, R145 ;  /* 0x0000000126907824 */ /* 0x040fe200078e0291 */
[-C--:B------:R-:W-:Y:S01]  /*2110*/  IADD3 R220, P5, R221, R240.reuse, RZ ;  /* 0x000000f0dddc7210 */ /* 0x080fe20007fbe0ff */
[----:B------:R-:W-:Y:S01]  /*2120*/  IMAD.IADD R140, R38, 0x1, R141 ;  /* 0x00000001268c7824 */ /* 0x000fe200078e028d */
[-C--:B------:R-:W-:Y:S01]  /*2130*/  LEA R182, P1, R16, R179.reuse, 0x1 ;  /* 0x000000b310b67211 */ /* 0x080fe200078208ff */
[----:B------:R-:W-:Y:S01]  /*2140*/  IMAD.MOV.U32 R159, RZ, RZ, 0x3f800000 ;  /* 0x3f800000ff9f7424 */ /* 0x000fe200078e00ff */
[-C--:B------:R-:W-:Y:S01]  /*2150*/  LEA R178, P3, R12, R179.reuse, 0x1 ;  /* 0x000000b30cb27211 */ /* 0x080fe200078608ff */
[----:B------:R-:W-:Y:S01]  /*2160*/  IMAD.MOV.U32 R177, RZ, RZ, -0x800000 ;  /* 0xff800000ffb17424 */ /* 0x000fe200078e00ff */
[----:B------:R-:W-:Y:S01]  /*2170*/  LEA R184, P0, R15, R179, 0x1 ;  /* 0x000000b30fb87211 */ /* 0x000fe200078008ff */
[----:B------:R-:W-:Y:S01]  /*2180*/  IMAD.MOV.U32 R176, RZ, RZ, -0x800000 ;  /* 0xff800000ffb07424 */ /* 0x000fe200078e00ff */
[----:B------:R-:W-:Y:S01]  /*2190*/  LEA.HI.X.SX32 R181, R17, R23, 0x1, P2 ;  /* 0x0000001711b57211 */ /* 0x000fe200010f0eff */
[----:B------:R-:W-:Y:S01]  /*21a0*/  IMAD.MOV.U32 R174, RZ, RZ, -0x800000 ;  /* 0xff800000ffae7424 */ /* 0x000fe200078e00ff */
[----:B------:R-:W-:Y:S01]  /*21b0*/  LEA.HI.X.SX32 R221, R115, R241, 0x1, P5 ;  /* 0x000000f173dd7211 */ /* 0x000fe200028f0eff */
[----:B------:R-:W-:Y:S01]  /*21c0*/  IMAD.MOV.U32 R173, RZ, RZ, -0x800000 ;  /* 0xff800000ffad7424 */ /* 0x000fe200078e00ff */
[-C--:B------:R-:W-:Y:S01]  /*21d0*/  LEA.HI.X.SX32 R183, R16, R23.reuse, 0x1, P1 ;  /* 0x0000001710b77211 */ /* 0x080fe200008f0eff */
[----:B------:R-:W-:Y:S01]  /*21e0*/  IMAD.MOV.U32 R171, RZ, RZ, -0x800000 ;  /* 0xff800000ffab7424 */ /* 0x000fe200078e00ff */
[----:B------:R-:W-:Y:S01]  /*21f0*/  LEA.HI.X.SX32 R179, R12, R23, 0x1, P3 ;  /* 0x000000170cb37211 */ /* 0x000fe200018f0eff */
[----:B------:R-:W-:Y:S01]  /*2200*/  IMAD.MOV.U32 R170, RZ, RZ, -0x800000 ;  /* 0xff800000ffaa7424 */ /* 0x000fe200078e00ff */
[----:B------:R-:W-:Y:S01]  /*2210*/  SHF.R.U32.HI R17, RZ, 0x3, R0 ;  /* 0x00000003ff117819 */ /* 0x000fe20000011600 */
[----:B------:R-:W-:Y:S01]  /*2220*/  IMAD.MOV.U32 R157, RZ, RZ, 0x3f800000 ;  /* 0x3f800000ff9d7424 */ /* 0x000fe200078e00ff */
[-C--:B------:R-:W-:Y:S01]  /*2230*/  IADD3 R222, P2, R223, R240.reuse, RZ ;  /* 0x000000f0dfde7210 */ /* 0x080fe20007f5e0ff */
[----:B------:R-:W-:Y:S01]  /*2240*/  IMAD.MOV.U32 R156, RZ, RZ, 0x3f800000 ;  /* 0x3f800000ff9c7424 */ /* 0x000fe200078e00ff */
[-C--:B------:R-:W-:Y:S01]  /*2250*/  IADD3 R228, P5, R119, R240.reuse, RZ ;  /* 0x000000f077e47210 */ /* 0x080fe20007fbe0ff */
[----:B------:R-:W-:Y:S01]  /*2260*/  IMAD.MOV.U32 R154, RZ, RZ, 0x3f800000 ;  /* 0x3f800000ff9a7424 */ /* 0x000fe200078e00ff */
[-C--:B------:R-:W-:Y:S01]  /*2270*/  IADD3 R218, P3, R219, R240.reuse, RZ ;  /* 0x000000f0dbda7210 */ /* 0x080fe20007f7e0ff */
[----:B------:R-:W-:Y:S01]  /*2280*/  IMAD.MOV.U32 R153, RZ, RZ, 0x3f800000 ;  /* 0x3f800000ff997424 */ /* 0x000fe200078e00ff */
[-C--:B------:R-:W-:Y:S01]  /*2290*/  IADD3 R230, P1, R115, R240.reuse, RZ ;  /* 0x000000f073e67210 */ /* 0x080fe20007f3e0ff */
[----:B------:R-:W-:Y:S01]  /*22a0*/  CS2R R40, SRZ ;  /* 0x0000000000287805 */ /* 0x000fe2000001ff00 */
[C---:B------:R-:W-:Y:S01]  /*22b0*/  LEA.HI R143, R168.reuse, 0x18, RZ, 0x1e ;  /* 0x00000018a88f7811 */ /* 0x040fe200078ff0ff */
[----:B------:R-:W-:Y:S01]  /*22c0*/  CS2R R42, SRZ ;  /* 0x00000000002a7805 */ /* 0x000fe2000001ff00 */
[----:B------:R-:W-:Y:S01]  /*22d0*/  LOP3.LUT R18, R17, 0x4, RZ, 0xc0, !PT ;  /* 0x0000000411127812 */ /* 0x000fe200078ec0ff */
[----:B------:R-:W-:Y:S01]  /*22e0*/  IMAD R17, R135, 0x3, RZ ;  /* 0x0000000387117824 */ /* 0x000fe200078e02ff */
[-C--:B------:R-:W-:Y:S01]  /*22f0*/  LEA.HI.X.SX32 R223, R113, R241.reuse, 0x1, P2 ;  /* 0x000000f171df7211 */ /* 0x080fe200010f0eff */
[----:B------:R-:W-:Y:S01]  /*2300*/  CS2R R44, SRZ ;  /* 0x00000000002c7805 */ /* 0x000fe2000001ff00 */
[-C--:B------:R-:W-:Y:S01]  /*2310*/  LEA.HI.X.SX32 R229, R107, R241.reuse, 0x1, P5 ;  /* 0x000000f16be57211 */ /* 0x080fe200028f0eff */
[----:B------:R-:W-:Y:S01]  /*2320*/  CS2R R46, SRZ ;  /* 0x00000000002e7805 */ /* 0x000fe2000001ff00 */
[C---:B------:R-:W-:Y:S01]  /*2330*/  LEA.HI R151, R168.reuse, 0x38, RZ, 0x1e ;  /* 0x00000038a8977811 */ /* 0x040fe200078ff0ff */
[----:B------:R-:W-:Y:S01]  /*2340*/  CS2R R56, SRZ ;  /* 0x0000000000387805 */ /* 0x000fe2000001ff00 */
[----:B------:R-:W-:Y:S01]  /*2350*/  LEA.HI R147, R168, 0x28, RZ, 0x1e ;  /* 0x00000028a8937811 */ /* 0x000fe200078ff0ff */
[----:B------:R-:W-:Y:S01]  /*2360*/  CS2R R58, SRZ ;  /* 0x00000000003a7805 */ /* 0x000fe2000001ff00 */
[-C--:B------:R-:W-:Y:S01]  /*2370*/  IADD3 R214, P2, R215, R240.reuse, RZ ;  /* 0x000000f0d7d67210 */ /* 0x080fe20007f5e0ff */
[----:B------:R-:W-:Y:S01]  /*2380*/  IMAD.IADD R150, R38, 0x1, R151 ;  /* 0x0000000126967824 */ /* 0x000fe200078e0297 */
[-C--:B------:R-:W-:Y:S01]  /*2390*/  LEA.HI.X.SX32 R231, R105, R241.reuse, 0x1, P1 ;  /* 0x000000f169e77211 */ /* 0x080fe200008f0eff */
[----:B------:R-:W-:Y:S01]  /*23a0*/  CS2R R60, SRZ ;  /* 0x00000000003c7805 */ /* 0x000fe2000001ff00 */
[-C--:B------:R-:W-:Y:S01]  /*23b0*/  LEA.HI.X.SX32 R219, R117, R241.reuse, 0x1, P3 ;  /* 0x000000f175db7211 */ /* 0x080fe200018f0eff */
[----:B------:R-:W-:Y:S01]  /*23c0*/  CS2R R62, SRZ ;  /* 0x00000000003e7805 */ /* 0x000fe2000001ff00 */
[-C--:B------:R-:W-:Y:S01]  /*23d0*/  IADD3 R226, P5, R123, R240.reuse, RZ ;  /* 0x000000f07be27210 */ /* 0x080fe20007fbe0ff */
[----:B------:R-:W-:Y:S01]  /*23e0*/  CS2R R96, SRZ ;  /* 0x0000000000607805 */ /* 0x000fe2000001ff00 */
[----:B------:R-:W-:Y:S01]  /*23f0*/  SHF.L.U32 R31, R39, 0x3, RZ ;  /* 0x00000003271f7819 */ /* 0x000fe200000006ff */
[----:B------:R-:W-:Y:S01]  /*2400*/  CS2R R98, SRZ ;  /* 0x0000000000627805 */ /* 0x000fe2000001ff00 */
[-C--:B------:R-:W-:Y:S01]  /*2410*/  IADD3 R216, P4, R217, R240.reuse, RZ ;  /* 0x000000f0d9d87210 */ /* 0x080fe20007f9e0ff */
[----:B------:R-:W-:Y:S01]  /*2420*/  CS2R R92, SRZ ;  /* 0x00000000005c7805 */ /* 0x000fe2000001ff00 */
[-C--:B------:R-:W-:Y:S01]  /*2430*/  IADD3 R234, P1, R107, R240.reuse, RZ ;  /* 0x000000f06bea7210 */ /* 0x080fe20007f3e0ff */
[C---:B------:R-:W-:Y:S01]  /*2440*/  IMAD.IADD R30, R18.reuse, 0x1, R31 ;  /* 0x00000001121e7824 */ /* 0x040fe200078e021f */
[-C--:B------:R-:W-:Y:S01]  /*2450*/  IADD3 R212, P3, R213, R240.reuse, RZ ;  /* 0x000000f0d5d47210 */ /* 0x080fe20007f7e0ff */
[----:B------:R-:W-:Y:S01]  /*2460*/  CS2R R94, SRZ ;  /* 0x00000000005e7805 */ /* 0x000fe2000001ff00 */
[----:B------:R-:W-:Y:S01]  /*2470*/  SHF.L.U32 R35, R143, 0x3, RZ ;  /* 0x000000038f237819 */ /* 0x000fe200000006ff */
[----:B------:R-:W-:Y:S01]  /*2480*/  CS2R R100, SRZ ;  /* 0x0000000000647805 */ /* 0x000fe2000001ff00 */
[----:B------:R-:W-:Y:S01]  /*2490*/  SHF.L.U32 R127, R147, 0x3, RZ ;  /* 0x00000003937f7819 */ /* 0x000fe200000006ff */
[----:B------:R-:W-:Y:S01]  /*24a0*/  CS2R R102, SRZ ;  /* 0x0000000000667805 */ /* 0x000fe2000001ff00 */
[----:B------:R-:W-:Y:S01]  /*24b0*/  SHF.L.U32 R131, R151, 0x3, RZ ;  /* 0x0000000397837819 */ /* 0x000fe200000006ff */
[C---:B------:R-:W-:Y:S01]  /*24c0*/  IMAD.IADD R32, R18.reuse, 0x1, R35 ;  /* 0x0000000112207824 */ /* 0x040fe200078e0223 */
[-C--:B------:R-:W-:Y:S01]  /*24d0*/  LEA.HI.X.SX32 R215, R121, R241.reuse, 0x1, P2 ;  /* 0x000000f179d77211 */ /* 0x080fe200010f0eff */
[C---:B------:R-:W-:Y:S01]  /*24e0*/  IMAD.IADD R34, R18.reuse, 0x1, R127 ;  /* 0x0000000112227824 */ /* 0x040fe200078e027f */
[----:B------:R-:W-:Y:S01]  /*24f0*/  LEA.HI.X.SX32 R227, R109, R241, 0x1, P5 ;  /* 0x000000f16de37211 */ /* 0x000fe200028f0eff */
[----:B------:R-:W-:Y:S01]  /*2500*/  IMAD.IADD R36, R18, 0x1, R131 ;  /* 0x0000000112247824 */ /* 0x000fe200078e0283 */
[----:B------:R-:W-:Y:S01]  /*2510*/  LEA.HI.X.SX32 R185, R15, R23, 0x1, P0 ;  /* 0x000000170fb97211 */ /* 0x000fe200000f0eff */
[----:B------:R-:W-:Y:S01]  /*2520*/  IMAD.MOV.U32 R15, RZ, RZ, RZ ;  /* 0x000000ffff0f7224 */ /* 0x000fe200078e00ff */
[----:B------:R-:W-:Y:S01]  /*2530*/  SHF.L.U32 R21, R135, 0x2, RZ ;  /* 0x0000000287157819 */ /* 0x000fe200000006ff */
[----:B------:R-:W-:Y:S01]  /*2540*/  CS2R R64, SRZ ;  /* 0x0000000000407805 */ /* 0x000fe2000001ff00 */
[-C--:B------:R-:W-:Y:S01]  /*2550*/  LEA.HI.X.SX32 R235, R17, R241.reuse, 0x1, P1 ;  /* 0x000000f111eb7211 */ /* 0x080fe200008f0eff */
[----:B------:R-:W-:Y:S01]  /*2560*/  CS2R R66, SRZ ;  /* 0x0000000000427805 */ /* 0x000fe2000001ff00 */
[-C--:B------:R-:W-:Y:S01]  /*2570*/  LEA.HI.X.SX32 R217, R119, R241.reuse, 0x1, P4 ;  /* 0x000000f177d97211 */ /* 0x080fe200020f0eff */
[----:B------:R-:W-:Y:S01]  /*2580*/  CS2R R68, SRZ ;  /* 0x0000000000447805 */ /* 0x000fe2000001ff00 */
[CC--:B------:R-:W-:Y:S01]  /*2590*/  LEA R236, P2, R135.reuse, R240.reuse, 0x2 ;  /* 0x000000f087ec7211 */ /* 0x0c0fe200078410ff */
[----:B------:R-:W-:Y:S01]  /*25a0*/  CS2R R70, SRZ ;  /* 0x0000000000467805 */ /* 0x000fe2000001ff00 */
[-C--:B------:R-:W-:Y:S01]  /*25b0*/  LEA R232, P5, R135, R240.reuse, 0x3 ;  /* 0x000000f087e87211 */ /* 0x080fe200078a18ff */
[----:B------:R-:W-:Y:S01]  /*25c0*/  CS2R R88, SRZ ;  /* 0x0000000000587805 */ /* 0x000fe2000001ff00 */
[----:B------:R-:W-:Y:S01]  /*25d0*/  LEA.HI.X.SX32 R213, R123, R241, 0x1, P3 ;  /* 0x000000f17bd57211 */ /* 0x000fe200018f0eff */
[----:B------:R-:W-:Y:S01]  /*25e0*/  CS2R R90, SRZ ;  /* 0x00000000005a7805 */ /* 0x000fe2000001ff00 */
[----:B------:R-:W-:Y:S01]  /*25f0*/  ISETP.NE.U32.AND P0, PT, R166, RZ, PT ;  /* 0x000000ffa600720c */ /* 0x000fe20003f05070 */
[----:B------:R-:W-:Y:S01]  /*2600*/  CS2R R72, SRZ ;  /* 0x0000000000487805 */ /* 0x000fe2000001ff00 */
[----:B------:R-:W-:Y:S01]  /*2610*/  SHF.L.U32 R14, R169, 0x1, RZ ;  /* 0x00000001a90e7819 */ /* 0x000fe200000006ff */
[----:B------:R-:W-:Y:S01]  /*2620*/  CS2R R74, SRZ ;  /* 0x00000000004a7805 */ /* 0x000fe2000001ff00 */
[----:B------:R-:W-:Y:S01]  /*2630*/  LOP3.LUT R133, R133, 0x160, R160, 0xf8, !PT ;  /* 0x0000016085857812 */ /* 0x000fe200078ef8a0 */
[----:B------:R-:W-:Y:S01]  /*2640*/  CS2R R76, SRZ ;  /* 0x00000000004c7805 */ /* 0x000fe2000001ff00 */
[-C--:B------:R-:W-:Y:S01]  /*2650*/  IADD3 R210, P1, R211, R240.reuse, RZ ;  /* 0x000000f0d3d27210 */ /* 0x080fe20007f3e0ff */
[----:B------:R-:W-:Y:S01]  /*2660*/  CS2R R78, SRZ ;  /* 0x00000000004e7805 */ /* 0x000fe2000001ff00 */
[-C--:B------:R-:W-:Y:S01]  /*2670*/  IADD3 R238, P4, R19, R240.reuse, RZ ;  /* 0x000000f013ee7210 */ /* 0x080fe20007f9e0ff */
[----:B------:R-:W-:Y:S01]  /*2680*/  CS2R R80, SRZ ;  /* 0x0000000000507805 */ /* 0x000fe2000001ff00 */
[----:B------:R-:W-:Y:S01]  /*2690*/  LEA R224, P3, R135, R240, 0x4 ;  /* 0x000000f087e07211 */ /* 0x000fe200078620ff */
[----:B------:R-:W-:Y:S01]  /*26a0*/  CS2R R82, SRZ ;  /* 0x0000000000527805 */ /* 0x000fe2000001ff00 */
[C---:B------:R-:W-:Y:S01]  /*26b0*/  IADD3 R31, R18.reuse, R33, RZ ;  /* 0x00000021121f7210 */ /* 0x040fe20007ffe0ff */
[----:B------:R-:W-:Y:S01]  /*26c0*/  CS2R R84, SRZ ;  /* 0x0000000000547805 */ /* 0x000fe2000001ff00 */
[----:B------:R-:W-:Y:S01]  /*26d0*/  IADD3 R33, R18, R37, RZ ;  /* 0x0000002512217210 */ /* 0x000fe20007ffe0ff */
[----:B------:R-:W-:Y:S01]  /*26e0*/  CS2R R86, SRZ ;  /* 0x0000000000567805 */ /* 0x000fe2000001ff00 */
[----:B------:R-:W-:Y:S01]  /*26f0*/  LEA.HI R12, R168, R38, RZ, 0x1e ;  /* 0x00000026a80c7211 */ /* 0x000fe200078ff0ff */
[----:B------:R-:W-:Y:S01]  /*2700*/  UMOV UR4, URZ ;  /* 0x0000003f00047c82 */ /* 0x000fe20008000000 */
[C---:B------:R-:W-:Y:S01]  /*2710*/  IADD3 R146, R38.reuse, R147, RZ ;  /* 0x0000009326927210 */ /* 0x040fe20007ffe0ff */
[----:B------:R-:W-:Y:S01]  /*2720*/  UMOV UR5, URZ ;  /* 0x0000003f00057c82 */ /* 0x000fe20008000000 */
[----:B------:R-:W-:-:S02]  /*2730*/  IADD3 R142, R38, R143, RZ ;  /* 0x0000008f268e7210 */ /* 0x000fc40007ffe0ff */
[----:B------:R-:W-:Y:S02]  /*2740*/  IADD3 R35, R18, R129, RZ ;  /* 0x0000008112237210 */ /* 0x000fe40007ffe0ff */
[----:B------:R-:W-:Y:S02]  /*2750*/  IADD3 R37, R13, R18, RZ ;  /* 0x000000120d257210 */ /* 0x000fe40007ffe0ff */
[-C--:B------:R-:W-:Y:S02]  /*2760*/  LEA.HI.X.SX32 R237, R19, R241.reuse, 0x1, P2 ;  /* 0x000000f113ed7211 */ /* 0x080fe400010f0eff */
[----:B------:R-:W-:Y:S02]  /*2770*/  LEA.HI.X.SX32 R233, R21, R241, 0x1, P5 ;  /* 0x000000f115e97211 */ /* 0x000fe400028f0eff */
[----:B------:R-:W-:Y:S02]  /*2780*/  LOP3.LUT P6, RZ, R0, 0x1, RZ, 0xc0, !PT ;  /* 0x0000000100ff7812 */ /* 0x000fe400078cc0ff */
[----:B------:R-:W-:-:S02]  /*2790*/  MOV R16, RZ ;  /* 0x000000ff00107202 */ /* 0x000fc40000000f00 */
[----:B------:R-:W-:Y:S02]  /*27a0*/  MOV R175, 0xff800000 ;  /* 0xff80000000af7802 */ /* 0x000fe40000000f00 */
[----:B------:R-:W-:Y:S02]  /*27b0*/  MOV R172, 0xff800000 ;  /* 0xff80000000ac7802 */ /* 0x000fe40000000f00 */
[----:B------:R-:W-:Y:S02]  /*27c0*/  MOV R158, 0x3f800000 ;  /* 0x3f800000009e7802 */ /* 0x000fe40000000f00 */
[----:B------:R-:W-:Y:S02]  /*27d0*/  MOV R155, 0x3f800000 ;  /* 0x3f800000009b7802 */ /* 0x000fe40000000f00 */
[----:B------:R-:W-:Y:S02]  /*27e0*/  MOV R152, 0x3f800000 ;  /* 0x3f80000000987802 */ /* 0x000fe40000000f00 */
[----:B------:R-:W-:-:S02]  /*27f0*/  ISETP.LT.U32.AND P0, PT, R169, 0x40, !P0 ;  /* 0x00000040a900780c */ /* 0x000fc40004701070 */
[----:B------:R-:W-:Y:S02]  /*2800*/  IADD3 R38, R38, R39, RZ ;  /* 0x0000002726267210 */ /* 0x000fe40007ffe0ff */
[----:B------:R-:W-:Y:S02]  /*2810*/  LEA.HI R22, R165, R22, RZ, 0x1e ;  /* 0x00000016a5167211 */ /* 0x000fe400078ff0ff */
[C---:B------:R-:W-:Y:S02]  /*2820*/  LOP3.LUT R23, R14.reuse, 0x10, RZ, 0x3c, !PT ;  /* 0x000000100e177812 */ /* 0x040fe400078e3cff */
[C---:B------:R-:W-:Y:S02]  /*2830*/  LOP3.LUT R24, R14.reuse, 0x20, RZ, 0x3c, !PT ;  /* 0x000000200e187812 */ /* 0x040fe400078e3cff */
[C---:B------:R-:W-:Y:S02]  /*2840*/  LOP3.LUT R25, R14.reuse, 0x30, RZ, 0x3c, !PT ;  /* 0x000000300e197812 */ /* 0x040fe400078e3cff */
[----:B------:R-:W-:-:S02]  /*2850*/  LOP3.LUT R26, R14, 0x40, RZ, 0x3c, !PT ;  /* 0x000000400e1a7812 */ /* 0x000fc400078e3cff */
[C---:B------:R-:W-:Y:S02]  /*2860*/  LOP3.LUT R27, R14.reuse, 0x50, RZ, 0x3c, !PT ;  /* 0x000000500e1b7812 */ /* 0x040fe400078e3cff */
[C---:B------:R-:W-:Y:S02]  /*2870*/  LOP3.LUT R28, R14.reuse, 0x60, RZ, 0x3c, !PT ;  /* 0x000000600e1c7812 */ /* 0x040fe400078e3cff */
[----:B------:R-:W-:Y:S02]  /*2880*/  LOP3.LUT R29, R14, 0x70, RZ, 0x3c, !PT ;  /* 0x000000700e1d7812 */ /* 0x000fe400078e3cff */
[----:B------:R-:W-:Y:S02]  /*2890*/  LOP3.LUT R17, R133, 0x10, R0, 0x78, !PT ;  /* 0x0000001085117812 */ /* 0x000fe400078e7800 */
[-C--:B------:R-:W-:Y:S02]  /*28a0*/  LEA.HI.X.SX32 R239, R135, R241.reuse, 0x1, P4 ;  /* 0x000000f187ef7211 */ /* 0x080fe400020f0eff */
[----:B------:R-:W-:-:S02]  /*28b0*/  LEA.HI.X.SX32 R225, R111, R241, 0x1, P3 ;  /* 0x000000f16fe17211 */ /* 0x000fc400018f0eff */
[----:B------:R-:W-:Y:S02]  /*28c0*/  LEA.HI.X.SX32 R211, R125, R241, 0x1, P1 ;  /* 0x000000f17dd37211 */ /* 0x000fe400008f0eff */
[C---:B------:R-:W-:Y:S02]  /*28d0*/  LOP3.LUT R18, R7.reuse, 0x20, RZ, 0x3c, !PT ;  /* 0x0000002007127812 */ /* 0x040fe400078e3cff */
[C---:B------:R-:W-:Y:S02]  /*28e0*/  LOP3.LUT R19, R7.reuse, 0x40, RZ, 0x3c, !PT ;  /* 0x0000004007137812 */ /* 0x040fe400078e3cff */
[----:B------:R-:W-:Y:S02]  /*28f0*/  LOP3.LUT R20, R7, 0x60, RZ, 0x3c, !PT ;  /* 0x0000006007147812 */ /* 0x000fe400078e3cff */
[----:B------:R-:W-:Y:S02]  /*2900*/  LOP3.LUT R21, R5, 0x40, RZ, 0x3c, !PT ;  /* 0x0000004005157812 */ /* 0x000fe400078e3cff */
.L_x_1:
[----:B------:R-:W-:-:S04]  /*2910*/  IMAD.WIDE R104, R16, 0x2, R240 ;  /* 0x0000000210687825 */ /* 0x000fc800078e02f0 */
[C---:B------:R-:W-:Y:S01]  /*2920*/  IMAD.WIDE R118, R16.reuse, 0x2, R234 ;  /* 0x0000000210767825 */ /* 0x040fe200078e02ea */
[----:B------:R0:W2:Y:S03]  /*2930*/  LDG.E.U16 R125, [R104.64] ;  /* 0x00000006687d7981 */ /* 0x0000a6000c1e1500 */
[C---:B------:R-:W-:Y:S01]  /*2940*/  IMAD.WIDE R122, R16.reuse, 0x2, R238 ;  /* 0x00000002107a7825 */ /* 0x040fe200078e02ee */
[----:B------:R1:W3:Y:S03]  /*2950*/  LDG.E.U16 R126, [R118.64] ;  /* 0x00000006767e7981 */ /* 0x0002e6000c1e1500 */
[C---:B------:R-:W-:Y:S01]  /*2960*/  IMAD.WIDE R116, R16.reuse, 0x2, R232 ;  /* 0x0000000210747825 */ /* 0x040fe200078e02e8 */
[----:B------:R4:W5:Y:S03]  /*2970*/  LDG.E.U16 R124, [R122.64] ;  /* 0x000000067a7c7981 */ /* 0x000966000c1e1500 */
[C---:B------:R-:W-:Y:S01]  /*2980*/  IMAD.WIDE R112, R16.reuse, 0x2, R224 ;  /* 0x0000000210707825 */ /* 0x040fe200078e02e0 */
[----:B------:R0:W3:Y:S03]  /*2990*/  LDG.E.U16 R133, [R116.64] ;  /* 0x0000000674857981 */ /* 0x0000e6000c1e1500 */
[----:B------:R-:W-:-:S02]  /*29a0*/  IMAD.WIDE R110, R16, 0x2, R222 ;  /* 0x00000002106e7825 */ /* 0x000fc400078e02de */
[----:B------:R-:W3:Y:S02]  /*29b0*/  LDG.E.U16 R113, [R112.64] ;  /* 0x0000000670717981 */ /* 0x000ee4000c1e1500 */
[C---:B------:R-:W-:Y:S02]  /*29c0*/  IMAD.WIDE R120, R16.reuse, 0x2, R236 ;  /* 0x0000000210787825 */ /* 0x040fe400078e02ec */
[----:B------:R-:W5:Y:S02]  /*29d0*/  LDG.E.U16 R110, [R110.64] ;  /* 0x000000066e6e7981 */ /* 0x000f64000c1e1500 */
[C---:B------:R-:W-:Y:S02]  /*29e0*/  IMAD.WIDE R114, R16.reuse, 0x2, R230 ;  /* 0x0000000210727825 */ /* 0x040fe400078e02e6 */
[----:B------:R0:W5:Y:S02]  /*29f0*/  LDG.E.U16 R127, [R120.64] ;  /* 0x00000006787f7981 */ /* 0x000164000c1e1500 */
[----:B------:R-:W-:-:S02]  /*2a00*/  IMAD.WIDE R108, R16, 0x2, R220 ;  /* 0x00000002106c7825 */ /* 0x000fc400078e02dc */
[----:B------:R1:W5:Y:S02]  /*2a10*/  LDG.E.U16 R136, [R114.64] ;  /* 0x0000000672887981 */ /* 0x000364000c1e1500 */
[C---:B------:R-:W-:Y:S02]  /*2a20*/  IMAD.WIDE R106, R16.reuse, 0x2, R218 ;  /* 0x00000002106a7825 */ /* 0x040fe400078e02da */
[----:B------:R-:W5:Y:S02]  /*2a30*/  LDG.E.U16 R109, [R108.64] ;  /* 0x000000066c6d7981 */ /* 0x000f64000c1e1500 */
[C---:B0-----:R-:W-:Y:S02]  /*2a40*/  IMAD.WIDE R104, R16.reuse, 0x2, R216 ;  /* 0x0000000210687825 */ /* 0x041fe400078e02d8 */
[----:B------:R-:W5:Y:S02]  /*2a50*/  LDG.E.U16 R128, [R106.64] ;  /* 0x000000066a807981 */ /* 0x000f64000c1e1500 */
[----:B-1----:R-:W-:-:S02]  /*2a60*/  IMAD.WIDE R118, R16, 0x2, R214 ;  /* 0x0000000210767825 */ /* 0x002fc400078e02d6 */
[----:B------:R-:W5:Y:S02]  /*2a70*/  LDG.E.U16 R137, [R104.64] ;  /* 0x0000000668897981 */ /* 0x000f64000c1e1500 */
[C---:B----4-:R-:W-:Y:S02]  /*2a80*/  IMAD.WIDE R122, R16.reuse, 0x2, R228 ;  /* 0x00000002107a7825 */ /* 0x050fe400078e02e4 */
[----:B------:R-:W4:Y:S02]  /*2a90*/  LDG.E.U16 R118, [R118.64] ;  /* 0x0000000676767981 */ /* 0x000f24000c1e1500 */
[C---:B------:R-:W-:Y:S02]  /*2aa0*/  IMAD.WIDE R116, R16.reuse, 0x2, R212 ;  /* 0x0000000210747825 */ /* 0x040fe400078e02d4 */
[----:B------:R-:W4:Y:S02]  /*2ab0*/  LDG.E.U16 R123, [R122.64] ;  /* 0x000000067a7b7981 */ /* 0x000f24000c1e1500 */
[----:B------:R-:W-:-:S02]  /*2ac0*/  IMAD.WIDE R120, R16, 0x2, R226 ;  /* 0x0000000210787825 */ /* 0x000fc400078e02e2 */
[----:B------:R-:W4:Y:S02]  /*2ad0*/  LDG.E.U16 R117, [R116.64] ;  /* 0x0000000674757981 */ /* 0x000f24000c1e1500 */
[----:B------:R-:W-:Y:S02]  /*2ae0*/  IMAD.WIDE R114, R16, 0x2, R210 ;  /* 0x0000000210727825 */ /* 0x000fe400078e02d2 */
[----:B------:R-:W4:Y:S04]  /*2af0*/  LDG.E.U16 R138, [R120.64] ;  /* 0x00000006788a7981 */ /* 0x000f28000c1e1500 */
[----:B------:R-:W4:Y:S04]  /*2b00*/  LDG.E.U16 R242, [R114.64] ;  /* 0x0000000672f27981 */ /* 0x000f28000c1e1500 */
[----:B------:R-:W-:Y:S06]  /*2b10*/  BAR.SYNC.DEFER_BLOCKING 0x0 ;  /* 0x0000000000007b1d */ /* 0x000fec0000010000 */
[----:B--2---:R-:W-:Y:S04]  /*2b20*/  STS.U16 [R14+0x4000], R125 ;  /* 0x0040007d0e007388 */ /* 0x004fe80000000400 */
[----:B---3--:R-:W-:Y:S04]  /*2b30*/  STS.U16 [R14+0x4800], R113 ;  /* 0x004800710e007388 */ /* 0x008fe80000000400 */
[----:B-----5:R-:W-:Y:S04]  /*2b40*/  STS.U16 [R23+0x4100], R124 ;  /* 0x0041007c17007388 */ /* 0x020fe80000000400 */
        /* <DEDUP_REMOVED lines=8> */
[----:B----4-:R-:W-:Y:S04]  /*2bd0*/  STS.U16 [R27+0x4d00], R118 ;  /* 0x004d00761b007388 */ /* 0x010fe80000000400 */
[----:B------:R-:W-:Y:S04]  /*2be0*/  STS.U16 [R28+0x4600], R123 ;  /* 0x0046007b1c007388 */ /* 0x000fe80000000400 */
[----:B------:R-:W-:Y:S04]  /*2bf0*/  STS.U16 [R28+0x4e00], R117 ;  /* 0x004e00751c007388 */ /* 0x000fe80000000400 */
[----:B------:R-:W-:Y:S04]  /*2c00*/  STS.U16 [R29+0x4700], R138 ;  /* 0x0047008a1d007388 */ /* 0x000fe80000000400 */
[----:B------:R-:W-:Y:S04]  /*2c10*/  STS.U16 [R29+0x4f00], R242 ;  /* 0x004f00f21d007388 */ /* 0x000fe80000000400 */
[----:B------:R-:W-:Y:S06]  /*2c20*/  BAR.SYNC.DEFER_BLOCKING 0x0 ;  /* 0x0000000000007b1d */ /* 0x000fec0000010000 */
[----:B------:R-:W-:Y:S04]  /*2c30*/  LDSM.16.MT88.4 R104, [R7] ;  /* 0x000000000768783b */ /* 0x000fe80000004200 */
[----:B------:R-:W0:Y:S04]  /*2c40*/  LDSM.16.M88.4 R128, [R5+0x4000] ;  /* 0x004000000580783b */ /* 0x000e280000000200 */
[----:B------:R-:W1:Y:S04]  /*2c50*/  LDSM.16.MT88.4 R112, [R18] ;  /* 0x000000001270783b */ /* 0x000e680000004200 */
[----:B------:R-:W2:Y:S04]  /*2c60*/  LDSM.16.MT88.4 R108, [R19] ;  /* 0x00000000136c783b */ /* 0x000ea80000004200 */
[----:B------:R-:W3:Y:S04]  /*2c70*/  LDSM.16.MT88.4 R132, [R7+0x800] ;  /* 0x000800000784783b */ /* 0x000ee80000004200 */
[----:B------:R-:W4:Y:S04]  /*2c80*/  LDSM.16.MT88.4 R120, [R18+0x800] ;  /* 0x000800001278783b */ /* 0x000f280000004200 */
[----:B------:R-:W5:Y:S04]  /*2c90*/  LDSM.16.MT88.4 R116, [R20] ;  /* 0x000000001474783b */ /* 0x000f680000004200 */
[----:B------:R-:W3:Y:S04]  /*2ca0*/  LDSM.16.MT88.4 R124, [R19+0x800] ;  /* 0x00080000137c783b */ /* 0x000ee80000004200 */
[----:B------:R-:W-:Y:S01]  /*2cb0*/  LDSM.16.MT88.4 R136, [R7+0x1800] ;  /* 0x001800000788783b */ /* 0x000fe20000004200 */
[-C--:B0-----:R-:W-:Y:S08]  /*2cc0*/  HMMA.16816.F32 R104, R104, R128.reuse, RZ ;  /* 0x000000806868723c */ /* 0x081ff000000018ff */
[-C--:B-1----:R-:W-:Y:S08]  /*2cd0*/  HMMA.16816.F32 R112, R112, R128.reuse, RZ ;  /* 0x000000807070723c */ /* 0x082ff000000018ff */
[----:B--2---:R-:W-:Y:S08]  /*2ce0*/  HMMA.16816.F32 R108, R108, R128, RZ ;  /* 0x000000806c6c723c */ /* 0x004ff000000018ff */
[-C--:B---3--:R-:W-:Y:S01]  /*2cf0*/  HMMA.16816.F32 R132, R132, R130.reuse, R104 ;  /* 0x000000828484723c */ /* 0x088fe20000001868 */
[----:B------:R-:W0:Y:S07]  /*2d00*/  LDSM.16.MT88.4 R104, [R20+0x800] ;  /* 0x000800001468783b */ /* 0x000e2e0000004200 */
[----:B----4-:R-:W-:Y:S01]  /*2d10*/  HMMA.16816.F32 R120, R120, R130, R112 ;  /* 0x000000827878723c */ /* 0x010fe20000001870 */
[----:B------:R-:W-:Y:S07]  /*2d20*/  LDSM.16.MT88.4 R112, [R7+0x1000] ;  /* 0x001000000770783b */ /* 0x000fee0000004200 */
[----:B-----5:R-:W-:Y:S08]  /*2d30*/  HMMA.16816.F32 R116, R116, R128, RZ ;  /* 0x000000807474723c */ /* 0x020ff000000018ff */
[-C--:B------:R-:W-:Y:S01]  /*2d40*/  HMMA.16816.F32 R124, R124, R130.reuse, R108 ;  /* 0x000000827c7c723c */ /* 0x080fe2000000186c */
[----:B------:R-:W1:Y:S11]  /*2d50*/  LDSM.16.M88.4 R108, [R21+0x4000] ;  /* 0x00400000156c783b */ /* 0x000e760000000200 */
[----:B------:R-:W-:Y:S04]  /*2d60*/  @!UPT UIADD3 URZ, URZ, URZ, URZ ;  /* 0x0000003f3f3ff290 */ /* 0x000fe8000fffe03f */
[----:B0-----:R-:W-:Y:S01]  /*2d70*/  HMMA.16816.F32 R128, R104, R130, R116 ;  /* 0x000000826880723c */ /* 0x001fe20000001874 */
[----:B------:R-:W0:Y:S04]  /*2d80*/  LDSM.16.MT88.4 R116, [R18+0x1000] ;  /* 0x001000001274783b */ /* 0x000e280000004200 */
[----:B------:R-:W2:Y:S03]  /*2d90*/  LDSM.16.MT88.4 R104, [R19+0x1000] ;  /* 0x001000001368783b */ /* 0x000ea60000004200 */
[-C--:B-1----:R-:W-:Y:S01]  /*2da0*/  HMMA.16816.F32 R112, R112, R108.reuse, R132 ;  /* 0x0000006c7070723c */ /* 0x082fe20000001884 */
[----:B------:R-:W1:Y:S07]  /*2db0*/  LDSM.16.MT88.4 R132, [R20+0x1000] ;  /* 0x001000001484783b */ /* 0x000e6e0000004200 */
[-C--:B0-----:R-:W-:Y:S01]  /*2dc0*/  HMMA.16816.F32 R120, R116, R108.reuse, R120 ;  /* 0x0000006c7478723c */ /* 0x081fe20000001878 */
[----:B------:R-:W0:Y:S07]  /*2dd0*/  LDSM.16.MT88.4 R116, [R18+0x1800] ;  /* 0x001800001274783b */ /* 0x000e2e0000004200 */
[-C--:B--2---:R-:W-:Y:S01]  /*2de0*/  HMMA.16816.F32 R124, R104, R108.reuse, R124 ;  /* 0x0000006c687c723c */ /* 0x084fe2000000187c */
[----:B------:R-:W2:Y:S07]  /*2df0*/  LDSM.16.MT88.4 R104, [R19+0x1800] ;  /* 0x001800001368783b */ /* 0x000eae0000004200 */
[----:B-1----:R-:W-:Y:S01]  /*2e00*/  HMMA.16816.F32 R128, R132, R108, R128 ;  /* 0x0000006c8480723c */ /* 0x002fe20000001880 */
[----:B------:R-:W1:Y:S07]  /*2e10*/  LDSM.16.MT88.4 R132, [R20+0x1800] ;  /* 0x001800001484783b */ /* 0x000e6e0000004200 */
[-C--:B0-----:R-:W-:Y:S01]  /*2e20*/  HMMA.16816.F32 R120, R116, R110.reuse, R120 ;  /* 0x0000006e7478723c */ /* 0x081fe20000001878 */
[----:B------:R-:W-:Y:S07]  /*2e30*/  LDSM.16.MT88.4 R116, [R7+0x2000] ;  /* 0x002000000774783b */ /* 0x000fee0000004200 */
[-C--:B--2---:R-:W-:Y:S01]  /*2e40*/  HMMA.16816.F32 R124, R104, R110.reuse, R124 ;  /* 0x0000006e687c723c */ /* 0x084fe2000000187c */
[----:B------:R-:W0:Y:S07]  /*2e50*/  LDSM.16.M88.4 R104, [R5+0x4080] ;  /* 0x004080000568783b */ /* 0x000e2e0000000200 */
[-C--:B------:R-:W-:Y:S01]  /*2e60*/  HMMA.16816.F32 R112, R136, R110.reuse, R112 ;  /* 0x0000006e8870723c */ /* 0x080fe20000001870 */
[----:B------:R-:W-:Y:S07]  /*2e70*/  LDSM.16.MT88.4 R136, [R7+0x2800] ;  /* 0x002800000788783b */ /* 0x000fee0000004200 */
[----:B-1----:R-:W-:Y:S01]  /*2e80*/  HMMA.16816.F32 R108, R132, R110, R128 ;  /* 0x0000006e846c723c */ /* 0x002fe20000001880 */
[----:B------:R-:W1:Y:S04]  /*2e90*/  LDSM.16.MT88.4 R132, [R18+0x2000] ;  /* 0x002000001284783b */ /* 0x000e680000004200 */
[----:B------:R-:W2:Y:S11]  /*2ea0*/  LDSM.16.MT88.4 R128, [R19+0x2000] ;  /* 0x002000001380783b */ /* 0x000eb60000004200 */
[-C--:B0-----:R-:W-:Y:S01]  /*2eb0*/  HMMA.16816.F32 R112, R116, R104.reuse, R112 ;  /* 0x000000687470723c */ /* 0x081fe20000001870 */
[----:B------:R-:W0:Y:S07]  /*2ec0*/  LDSM.16.MT88.4 R116, [R20+0x2000] ;  /* 0x002000001474783b */ /* 0x000e2e0000004200 */
[-C--:B-1----:R-:W-:Y:S01]  /*2ed0*/  HMMA.16816.F32 R120, R132, R104.reuse, R120 ;  /* 0x000000688478723c */ /* 0x082fe20000001878 */
[----:B------:R-:W1:Y:S07]  /*2ee0*/  LDSM.16.MT88.4 R132, [R18+0x2800] ;  /* 0x002800001284783b */ /* 0x000e6e0000004200 */
[-C--:B--2---:R-:W-:Y:S01]  /*2ef0*/  HMMA.16816.F32 R124, R128, R104.reuse, R124 ;  /* 0x00000068807c723c */ /* 0x084fe2000000187c */
[----:B------:R-:W2:Y:S07]  /*2f00*/  LDSM.16.MT88.4 R128, [R19+0x2800] ;  /* 0x002800001380783b */ /* 0x000eae0000004200 */
[----:B0-----:R-:W-:Y:S01]  /*2f10*/  HMMA.16816.F32 R116, R116, R104, R108 ;  /* 0x000000687474723c */ /* 0x001fe2000000186c */
[----:B------:R-:W0:Y:S07]  /*2f20*/  LDSM.16.MT88.4 R108, [R20+0x2800] ;  /* 0x00280000146c783b */ /* 0x000e2e0000004200 */
[-C--:B-1----:R-:W-:Y:S01]  /*2f30*/  HMMA.16816.F32 R120, R132, R106.reuse, R120 ;  /* 0x0000006a8478723c */ /* 0x082fe20000001878 */
[----:B------:R-:W-:Y:S07]  /*2f40*/  LDSM.16.MT88.4 R132, [R7+0x3000] ;  /* 0x003000000784783b */ /* 0x000fee0000004200 */
[-C--:B--2---:R-:W-:Y:S01]  /*2f50*/  HMMA.16816.F32 R128, R128, R106.reuse, R124 ;  /* 0x0000006a8080723c */ /* 0x084fe2000000187c */
[----:B------:R-:W1:Y:S07]  /*2f60*/  LDSM.16.M88.4 R124, [R21+0x4080] ;  /* 0x00408000157c783b */ /* 0x000e6e0000000200 */
[-C--:B------:R-:W-:Y:S01]  /*2f70*/  HMMA.16816.F32 R112, R136, R106.reuse, R112 ;  /* 0x0000006a8870723c */ /* 0x080fe20000001870 */
[----:B------:R-:W-:Y:S07]  /*2f80*/  LDSM.16.MT88.4 R136, [R20+0x3800] ;  /* 0x003800001488783b */ /* 0x000fee0000004200 */
[----:B0-----:R-:W-:Y:S01]  /*2f90*/  HMMA.16816.F32 R108, R108, R106, R116 ;  /* 0x0000006a6c6c723c */ /* 0x001fe20000001874 */
[----:B------:R-:W0:Y:S04]  /*2fa0*/  LDSM.16.MT88.4 R104, [R19+0x3000] ;  /* 0x003000001368783b */ /* 0x000e280000004200 */
[----:B------:R-:W2:Y:S11]  /*2fb0*/  LDSM.16.MT88.4 R116, [R18+0x3000] ;  /* 0x003000001274783b */ /* 0x000eb60000004200 */
        /* <DEDUP_REMOVED lines=8> */
[-C--:B0-----:R-:W-:Y:S08]  /*3040*/  HMMA.16816.F32 R112, R128, R126.reuse, R112 ;  /* 0x0000007e8070723c */ /* 0x081ff00000001870 */
[----:B--2---:R-:W-:Y:S01]  /*3050*/  HMMA.16816.F32 R116, R120, R126, R116 ;  /* 0x0000007e7874723c */ /* 0x004fe20000001874 */
[----:B------:R-:W-:-:S04]  /*3060*/  IADD3 R125, P1, R22, UR4, RZ ;  /* 0x00000004167d7c10 */ /* 0x000fc8000ff3e0ff */
[----:B------:R-:W-:Y:S01]  /*3070*/  ISETP.GT.U32.AND P5, PT, R125, R12, PT ;  /* 0x0000000c7d00720c */ /* 0x000fe20003fa4070 */
[----:B------:R-:W-:Y:S02]  /*3080*/  IMAD.X R124, RZ, RZ, UR5, P1 ;  /* 0x00000005ff7c7e24 */ /* 0x000fe400088e06ff */
[----:B-1----:R-:W-:Y:S08]  /*3090*/  HMMA.16816.F32 R104, R132, R126, R104 ;  /* 0x0000007e8468723c */ /* 0x002ff00000001868 */
[----:B------:R-:W-:Y:S01]  /*30a0*/  FMUL R112, R112, c[0x0][0x188] ;  /* 0x0000620070707a20 */ /* 0x000fe20000400000 */
[----:B------:R-:W-:-:S02]  /*30b0*/  ISETP.GT.U32.AND.EX P5, PT, R124, RZ, PT, P5 ;  /* 0x000000ff7c00720c */ /* 0x000fc40003fa4150 */
[----:B------:R-:W-:Y:S01]  /*30c0*/  ISETP.GE.U32.AND P3, PT, R125, R12, PT ;  /* 0x0000000c7d00720c */ /* 0x000fe20003f66070 */
[----:B------:R-:W-:Y:S04]  /*30d0*/  HMMA.16816.F32 R108, R136, R126, R108 ;  /* 0x0000007e886c723c */ /* 0x000fe8000000186c */
[----:B------:R-:W-:Y:S01]  /*30e0*/  FMUL R121, R117, c[0x0][0x188] ;  /* 0x0000620075797a20 */ /* 0x000fe20000400000 */
[CC--:B------:R-:W-:Y:S02]  /*30f0*/  ISETP.GT.U32.AND P4, PT, R125.reuse, R38.reuse, PT ;  /* 0x000000267d00720c */ /* 0x0c0fe40003f84070 */
[----:B------:R-:W-:Y:S02]  /*3100*/  ISETP.GE.U32.AND P1, PT, R125, R38, PT ;  /* 0x000000267d00720c */ /* 0x000fe40003f26070 */
[----:B------:R-:W-:-:S02]  /*3110*/  FSEL R117, R112, -INF , !P5 ;  /* 0xff80000070757808 */ /* 0x000fc40006800000 */
[-C--:B------:R-:W-:Y:S01]  /*3120*/  ISETP.GE.U32.AND P5, PT, R125, R140.reuse, PT ;  /* 0x0000008c7d00720c */ /* 0x080fe20003fa6070 */
[----:B------:R-:W-:Y:S01]  /*3130*/  FMUL R113, R113, c[0x0][0x188] ;  /* 0x0000620071717a20 */ /* 0x000fe20000400000 */
[----:B------:R-:W-:Y:S01]  /*3140*/  ISETP.GT.U32.AND P2, PT, R125, R140, PT ;  /* 0x0000008c7d00720c */ /* 0x000fe20003f44070 */
[----:B------:R-:W-:Y:S01]  /*3150*/  FMUL R114, R114, c[0x0][0x188] ;  /* 0x0000620072727a20 */ /* 0x000fe20000400000 */
[C---:B------:R-:W-:Y:S01]  /*3160*/  ISETP.GE.U32.AND.EX P3, PT, R124.reuse, RZ, PT, P3 ;  /* 0x000000ff7c00720c */ /* 0x040fe20003f66130 */
[----:B------:R-:W-:Y:S01]  /*3170*/  FMUL R115, R115, c[0x0][0x188] ;  /* 0x0000620073737a20 */ /* 0x000fe20000400000 */
[----:B------:R-:W-:Y:S01]  /*3180*/  ISETP.GT.U32.AND.EX P4, PT, R124, RZ, PT, P4 ;  /* 0x000000ff7c00720c */ /* 0x000fe20003f84140 */
[----:B------:R-:W-:Y:S01]  /*3190*/  FMUL R120, R116, c[0x0][0x188] ;  /* 0x0000620074787a20 */ /* 0x000fe20000400000 */
[C---:B------:R-:W-:Y:S02]  /*31a0*/  ISETP.GE.U32.AND.EX P1, PT, R124.reuse, RZ, PT, P1 ;  /* 0x000000ff7c00720c */ /* 0x040fe40003f26110 */
[----:B------:R-:W-:Y:S01]  /*31b0*/  ISETP.GE.U32.AND.EX P5, PT, R124, RZ, PT, P5 ;  /* 0x000000ff7c00720c */ /* 0x000fe20003fa6150 */
[----:B------:R-:W-:Y:S01]  /*31c0*/  FMUL R122, R118, c[0x0][0x188] ;  /* 0x00006200767a7a20 */ /* 0x000fe20000400000 */
[----:B------:R-:W-:Y:S01]  /*31d0*/  ISETP.GT.U32.AND.EX P2, PT, R124, RZ, PT, P2 ;  /* 0x000000ff7c00720c */ /* 0x000fe20003f44120 */
[----:B------:R-:W-:Y:S01]  /*31e0*/  FMUL R123, R119, c[0x0][0x188] ;  /* 0x00006200777b7a20 */ /* 0x000fe20000400000 */
[----:B------:R-:W-:-:S02]  /*31f0*/  FSEL R119, R113, -INF , !P3 ;  /* 0xff80000071777808 */ /* 0x000fc40005800000 */
[----:B------:R-:W-:Y:S02]  /*3200*/  FSEL R118, R114, -INF , !P4 ;  /* 0xff80000072767808 */ /* 0x000fe40006000000 */
[----:B------:R-:W-:Y:S02]  /*3210*/  FSEL R116, R115, -INF , !P1 ;  /* 0xff80000073747808 */ /* 0x000fe40004800000 */
[CC--:B------:R-:W-:Y:S02]  /*3220*/  ISETP.GT.U32.AND P3, PT, R125.reuse, R142.reuse, PT ;  /* 0x0000008e7d00720c */ /* 0x0c0fe40003f64070 */
[C---:B------:R-:W-:Y:S02]  /*3230*/  ISETP.GE.U32.AND P4, PT, R125.reuse, R142, PT ;  /* 0x0000008e7d00720c */ /* 0x040fe40003f86070 */
[----:B------:R-:W-:Y:S02]  /*3240*/  ISETP.GT.U32.AND P1, PT, R125, R144, PT ;  /* 0x000000907d00720c */ /* 0x000fe40003f24070 */
[----:B------:R-:W-:-:S02]  /*3250*/  FSEL R115, R121, -INF , !P5 ;  /* 0xff80000079737808 */ /* 0x000fc40006800000 */
[----:B------:R-:W-:Y:S02]  /*3260*/  FSEL R114, R120, -INF , !P2 ;  /* 0xff80000078727808 */ /* 0x000fe40005000000 */
[C---:B------:R-:W-:Y:S01]  /*3270*/  ISETP.GT.U32.AND P5, PT, R125.reuse, R146, PT ;  /* 0x000000927d00720c */ /* 0x040fe20003fa4070 */
[----:B------:R-:W-:Y:S01]  /*3280*/  FMUL R104, R104, c[0x0][0x188] ;  /* 0x0000620068687a20 */ /* 0x000fe20000400000 */
[----:B------:R-:W-:Y:S01]  /*3290*/  ISETP.GE.U32.AND P2, PT, R125, R144, PT ;  /* 0x000000907d00720c */ /* 0x000fe20003f46070 */
[----:B------:R-:W-:Y:S01]  /*32a0*/  FMUL R120, R106, c[0x0][0x188] ;  /* 0x000062006a787a20 */ /* 0x000fe20000400000 */
[C---:B------:R-:W-:Y:S01]  /*32b0*/  ISETP.GT.U32.AND.EX P3, PT, R124.reuse, RZ, PT, P3 ;  /* 0x000000ff7c00720c */ /* 0x040fe20003f64130 */
[----:B------:R-:W-:Y:S01]  /*32c0*/  FMUL R105, R105, c[0x0][0x188] ;  /* 0x0000620069697a20 */ /* 0x000fe20000400000 */
[C---:B------:R-:W-:Y:S02]  /*32d0*/  ISETP.GE.U32.AND.EX P4, PT, R124.reuse, RZ, PT, P4 ;  /* 0x000000ff7c00720c */ /* 0x040fe40003f86140 */
[----:B------:R-:W-:-:S02]  /*32e0*/  ISETP.GT.U32.AND.EX P1, PT, R124, RZ, PT, P1 ;  /* 0x000000ff7c00720c */ /* 0x000fc40003f24110 */
[C---:B------:R-:W-:Y:S02]  /*32f0*/  ISETP.GT.U32.AND.EX P5, PT, R124.reuse, RZ, PT, P5 ;  /* 0x000000ff7c00720c */ /* 0x040fe40003fa4150 */
[----:B------:R-:W-:Y:S02]  /*3300*/  ISETP.GE.U32.AND.EX P2, PT, R124, RZ, PT, P2 ;  /* 0x000000ff7c00720c */ /* 0x000fe40003f46120 */
[----:B------:R-:W-:Y:S02]  /*3310*/  FSEL R113, R122, -INF , !P3 ;  /* 0xff8000007a717808 */ /* 0x000fe40005800000 */
[----:B------:R-:W-:Y:S02]  /*3320*/  FSEL R112, R123, -INF , !P4 ;  /* 0xff8000007b707808 */ /* 0x000fe40006000000 */
[----:B------:R-:W-:Y:S02]  /*3330*/  FSEL R106, R104, -INF , !P1 ;  /* 0xff800000686a7808 */ /* 0x000fe40004800000 */
[----:B------:R-:W-:-:S02]  /*3340*/  ISETP.GE.U32.AND P3, PT, R125, R146, PT ;  /* 0x000000927d00720c */ /* 0x000fc40003f66070 */
[CC--:B------:R-:W-:Y:S02]  /*3350*/  ISETP.GT.U32.AND P4, PT, R125.reuse, R148.reuse, PT ;  /* 0x000000947d00720c */ /* 0x0c0fe40003f84070 */
[----:B------:R-:W-:Y:S02]  /*3360*/  FSEL R104, R120, -INF , !P5 ;  /* 0xff80000078687808 */ /* 0x000fe40006800000 */
[----:B------:R-:W-:Y:S02]  /*3370*/  ISETP.GE.U32.AND P1, PT, R125, R148, PT ;  /* 0x000000947d00720c */ /* 0x000fe40003f26070 */
[----:B------:R-:W-:Y:S02]  /*3380*/  FSEL R105, R105, -INF , !P2 ;  /* 0xff80000069697808 */ /* 0x000fe40005000000 */
[-C--:B------:R-:W-:Y:S01]  /*3390*/  ISETP.GE.U32.AND P5, PT, R125, R150.reuse, PT ;  /* 0x000000967d00720c */ /* 0x080fe20003fa6070 */
[----:B------:R-:W-:Y:S01]  /*33a0*/  FMUL R107, R107, c[0x0][0x188] ;  /* 0x000062006b6b7a20 */ /* 0x000fe20000400000 */
[----:B------:R-:W-:Y:S01]  /*33b0*/  ISETP.GT.U32.AND P2, PT, R125, R150, PT ;  /* 0x000000967d00720c */ /* 0x000fe20003f44070 */
[----:B------:R-:W-:Y:S01]  /*33c0*/  FMUL R108, R108, c[0x0][0x188] ;  /* 0x000062006c6c7a20 */ /* 0x000fe20000400000 */
[C---:B------:R-:W-:Y:S01]  /*33d0*/  ISETP.GE.U32.AND.EX P3, PT, R124.reuse, RZ, PT, P3 ;  /* 0x000000ff7c00720c */ /* 0x040fe20003f66130 */
[----:B------:R-:W-:Y:S01]  /*33e0*/  FMUL R109, R109, c[0x0][0x188] ;  /* 0x000062006d6d7a20 */ /* 0x000fe20000400000 */
[C---:B------:R-:W-:Y:S01]  /*33f0*/  ISETP.GT.U32.AND.EX P4, PT, R124.reuse, RZ, PT, P4 ;  /* 0x000000ff7c00720c */ /* 0x040fe20003f84140 */
[----:B------:R-:W-:Y:S01]  /*3400*/  FMUL R111, R111, c[0x0][0x188] ;  /* 0x000062006f6f7a20 */ /* 0x000fe20000400000 */
[----:B------:R-:W-:Y:S01]  /*3410*/  ISETP.GE.U32.AND.EX P1, PT, R124, RZ, PT, P1 ;  /* 0x000000ff7c00720c */ /* 0x000fe20003f26110 */
[----:B------:R-:W-:Y:S01]  /*3420*/  FMUL R121, R110, c[0x0][0x188] ;  /* 0x000062006e797a20 */ /* 0x000fe20000400000 */
[----:B------:R-:W-:Y:S01]  /*3430*/  BAR.SYNC.DEFER_BLOCKING 0x0 ;  /* 0x0000000000007b1d */ /* 0x000fe20000010000 */
[----:B------:R-:W-:-:S02]  /*3440*/  ISETP.GE.U32.AND.EX P5, PT, R124, RZ, PT, P5 ;  /* 0x000000ff7c00720c */ /* 0x000fc40003fa6150 */
[----:B------:R-:W-:Y:S02]  /*3450*/  ISETP.GT.U32.AND.EX P2, PT, R124, RZ, PT, P2 ;  /* 0x000000ff7c00720c */ /* 0x000fe40003f44120 */
[----:B------:R-:W-:Y:S02]  /*3460*/  FSEL R120, R107, -INF , !P3 ;  /* 0xff8000006b787808 */ /* 0x000fe40005800000 */
[----:B------:R-:W-:Y:S02]  /*3470*/  FSEL R110, R108, -INF , !P4 ;  /* 0xff8000006c6e7808 */ /* 0x000fe40006000000 */
[----:B------:R-:W-:Y:S02]  /*3480*/  FSEL R107, R109, -INF , !P1 ;  /* 0xff8000006d6b7808 */ /* 0x000fe40004800000 */
[----:B------:R-:W-:Y:S02]  /*3490*/  FSEL R108, R111, -INF , !P5 ;  /* 0xff8000006f6c7808 */ /* 0x000fe40006800000 */
[----:B------:R-:W-:-:S02]  /*34a0*/  FSEL R109, R121, -INF , !P2 ;  /* 0xff800000796d7808 */ /* 0x000fc40005000000 */
[----:B------:R-:W-:Y:S02]  /*34b0*/  FMNMX R111, R117, R119, !PT ;  /* 0x00000077756f7209 */ /* 0x000fe40007800000 */
[----:B------:R-:W-:Y:S02]  /*34c0*/  FMNMX R121, R118, R116, !PT ;  /* 0x0000007476797209 */ /* 0x000fe40007800000 */
[----:B------:R-:W-:Y:S02]  /*34d0*/  FMNMX R122, R114, R115, !PT ;  /* 0x00000073727a7209 */ /* 0x000fe40007800000 */
[----:B------:R-:W-:Y:S01]  /*34e0*/  FMNMX R123, R113, R112, !PT ;  /* 0x00000070717b7209 */ /* 0x000fe20007800000 */
[----:B------:R-:W0:Y:S01]  /*34f0*/  SHFL.BFLY PT, R128, R111, 0x2, 0x1f ;  /* 0x0c401f006f807f89 */ /* 0x000e2200000e0000 */
[----:B------:R-:W-:Y:S02]  /*3500*/  FMNMX R124, R106, R105, !PT ;  /* 0x000000696a7c7209 */ /* 0x000fe40007800000 */
[----:B------:R-:W-:Y:S01]  /*3510*/  FMNMX R125, R104, R120, !PT ;  /* 0x00000078687d7209 */ /* 0x000fe20007800000 */
[----:B------:R-:W1:Y:S01]  /*3520*/  SHFL.BFLY PT, R130, R121, 0x2, 0x1f ;  /* 0x0c401f0079827f89 */ /* 0x000e6200000e0000 */
[----:B------:R-:W-:-:S02]  /*3530*/  FMNMX R126, R110, R107, !PT ;  /* 0x0000006b6e7e7209 */ /* 0x000fc40007800000 */
[----:B------:R-:W-:Y:S01]  /*3540*/  FMNMX R127, R109, R108, !PT ;  /* 0x0000006c6d7f7209 */ /* 0x000fe20007800000 */
[----:B------:R-:W2:Y:S04]  /*3550*/  SHFL.BFLY PT, R129, R122, 0x2, 0x1f ;  /* 0x0c401f007a817f89 */ /* 0x000ea800000e0000 */
[----:B------:R-:W3:Y:S04]  /*3560*/  SHFL.BFLY PT, R132, R123, 0x2, 0x1f ;  /* 0x0c401f007b847f89 */ /* 0x000ee800000e0000 */
[----:B------:R-:W4:Y:S04]  /*3570*/  SHFL.BFLY PT, R131, R124, 0x2, 0x1f ;  /* 0x0c401f007c837f89 */ /* 0x000f2800000e0000 */
[----:B------:R-:W5:Y:S04]  /*3580*/  SHFL.BFLY PT, R134, R125, 0x2, 0x1f ;  /* 0x0c401f007d867f89 */ /* 0x000f6800000e0000 */
[----:B------:R-:W5:Y:S04]  /*3590*/  SHFL.BFLY PT, R133, R126, 0x2, 0x1f ;  /* 0x0c401f007e857f89 */ /* 0x000f6800000e0000 */
[----:B------:R-:W5:Y:S01]  /*35a0*/  SHFL.BFLY PT, R136, R127, 0x2, 0x1f ;  /* 0x0c401f007f887f89 */ /* 0x000f6200000e0000 */
[----:B0-----:R-:W-:-:S02]  /*35b0*/  FMNMX R128, R111, R128, !PT ;  /* 0x000000806f807209 */ /* 0x001fc40007800000 */
[----:B-1----:R-:W-:Y:S02]  /*35c0*/  FMNMX R130, R121, R130, !PT ;  /* 0x0000008279827209 */ /* 0x002fe40007800000 */
[----:B--2---:R-:W-:Y:S01]  /*35d0*/  FMNMX R129, R122, R129, !PT ;  /* 0x000000817a817209 */ /* 0x004fe20007800000 */
[----:B------:R-:W0:Y:S01]  /*35e0*/  SHFL.BFLY PT, R111, R128, 0x1, 0x1f ;  /* 0x0c201f00806f7f89 */ /* 0x000e2200000e0000 */
[----:B---3--:R-:W-:-:S03]  /*35f0*/  FMNMX R132, R123, R132, !PT ;  /* 0x000000847b847209 */ /* 0x008fc60007800000 */
[----:B------:R-:W1:Y:S01]  /*3600*/  SHFL.BFLY PT, R121, R130, 0x1, 0x1f ;  /* 0x0c201f0082797f89 */ /* 0x000e6200000e0000 */
[----:B----4-:R-:W-:-:S03]  /*3610*/  FMNMX R131, R124, R131, !PT ;  /* 0x000000837c837209 */ /* 0x010fc60007800000 */
[----:B------:R-:W2:Y:S01]  /*3620*/  SHFL.BFLY PT, R122, R129, 0x1, 0x1f ;  /* 0x0c201f00817a7f89 */ /* 0x000ea200000e0000 */
[----:B-----5:R-:W-:-:S03]  /*3630*/  FMNMX R134, R125, R134, !PT ;  /* 0x000000867d867209 */ /* 0x020fc60007800000 */
[----:B------:R-:W3:Y:S01]  /*3640*/  SHFL.BFLY PT, R123, R132, 0x1, 0x1f ;  /* 0x0c201f00847b7f89 */ /* 0x000ee200000e0000 */
[----:B------:R-:W-:-:S03]  /*3650*/  FMNMX R133, R126, R133, !PT ;  /* 0x000000857e857209 */ /* 0x000fc60007800000 */
[----:B------:R-:W4:Y:S01]  /*3660*/  SHFL.BFLY PT, R124, R131, 0x1, 0x1f ;  /* 0x0c201f00837c7f89 */ /* 0x000f2200000e0000 */
[----:B------:R-:W-:-:S03]  /*3670*/  FMNMX R136, R127, R136, !PT ;  /* 0x000000887f887209 */ /* 0x000fc60007800000 */
[----:B------:R-:W5:Y:S04]  /*3680*/  SHFL.BFLY PT, R125, R134, 0x1, 0x1f ;  /* 0x0c201f00867d7f89 */ /* 0x000f6800000e0000 */
[----:B------:R-:W5:Y:S04]  /*3690*/  SHFL.BFLY PT, R126, R133, 0x1, 0x1f ;  /* 0x0c201f00857e7f89 */ /* 0x000f6800000e0000 */
[----:B------:R-:W5:Y:S01]  /*36a0*/  SHFL.BFLY PT, R127, R136, 0x1, 0x1f ;  /* 0x0c201f00887f7f89 */ /* 0x000f6200000e0000 */
[----:B0-----:R-:W-:Y:S02]  /*36b0*/  FMNMX R138, R128, R111, !PT ;  /* 0x0000006f808a7209 */ /* 0x001fe40007800000 */
[----:B-1----:R-:W-:-:S02]  /*36c0*/  FMNMX R121, R130, R121, !PT ;  /* 0x0000007982797209 */ /* 0x002fc40007800000 */
[----:B--2---:R-:W-:Y:S01]  /*36d0*/  FMNMX R242, R129, R122, !PT ;  /* 0x0000007a81f27209 */ /* 0x004fe20007800000 */
[----:B------:R-:W-:Y:S01]  /*36e0*/  @P0 STS [R37+0x4000], R138 ;  /* 0x0040008a25000388 */ /* 0x000fe20000000800 */
[----:B---3--:R-:W-:-:S03]  /*36f0*/  FMNMX R123, R132, R123, !PT ;  /* 0x0000007b847b7209 */ /* 0x008fc60007800000 */
[----:B------:R-:W-:Y:S01]  /*3700*/  @P0 STS [R30+0x4000], R121 ;  /* 0x004000791e000388 */ /* 0x000fe20000000800 */
[----:B----4-:R-:W-:-:S03]  /*3710*/  FMNMX R124, R131, R124, !PT ;  /* 0x0000007c837c7209 */ /* 0x010fc60007800000 */
[----:B------:R-:W-:Y:S01]  /*3720*/  @P0 STS [R31+0x4000], R242 ;  /* 0x004000f21f000388 */ /* 0x000fe20000000800 */
[----:B-----5:R-:W-:-:S03]  /*3730*/  FMNMX R125, R134, R125, !PT ;  /* 0x0000007d867d7209 */ /* 0x020fc60007800000 */
[----:B------:R-:W-:Y:S01]  /*3740*/  @P0 STS [R32+0x4000], R123 ;  /* 0x0040007b20000388 */ /* 0x000fe20000000800 */
[----:B------:R-:W-:-:S03]  /*3750*/  FMNMX R128, R133, R126, !PT ;  /* 0x0000007e85807209 */ /* 0x000fc60007800000 */
[----:B------:R-:W-:Y:S01]  /*3760*/  @P0 STS [R33+0x4000], R124 ;  /* 0x0040007c21000388 */ /* 0x000fe20000000800 */
[----:B------:R-:W-:-:S03]  /*3770*/  FMNMX R129, R136, R127, !PT ;  /* 0x0000007f88817209 */ /* 0x000fc60007800000 */
[----:B------:R-:W-:Y:S04]  /*3780*/  @P0 STS [R34+0x4000], R125 ;  /* 0x0040007d22000388 */ /* 0x000fe80000000800 */
[----:B------:R-:W-:Y:S04]  /*3790*/  @P0 STS [R35+0x4000], R128 ;  /* 0x0040008023000388 */ /* 0x000fe80000000800 */
[----:B------:R-:W-:Y:S04]  /*37a0*/  @P0 STS [R36+0x4000], R129 ;  /* 0x0040008124000388 */ /* 0x000fe80000000800 */
[----:B------:R-:W-:Y:S06]  /*37b0*/  BAR.SYNC.DEFER_BLOCKING 0x0 ;  /* 0x0000000000007b1d */ /* 0x000fec0000010000 */
[----:B------:R-:W0:Y:S04]  /*37c0*/  LDS R111, [R169.X4+0x4000] ;  /* 0x00400000a96f7984 */ /* 0x000e280000004800 */
[----:B0-----:R-:W0:Y:S02]  /*37d0*/  SHFL.BFLY PT, R122, R111, 0x1, 0x1f ;  /* 0x0c201f006f7a7f89 */ /* 0x001e2400000e0000 */
[----:B0-----:R-:W-:-:S05]  /*37e0*/  FMNMX R122, R111, R122, !PT ;  /* 0x0000007a6f7a7209 */ /* 0x001fca0007800000 */
[----:B------:R-:W-:Y:S04]  /*37f0*/  @!P6 STS [R169.X4+0x4000], R122 ;  /* 0x0040007aa900e388 */ /* 0x000fe80000004800 */
[----:B------:R-:W-:Y:S06]  /*3800*/  BAR.SYNC.DEFER_BLOCKING 0x0 ;  /* 0x0000000000007b1d */ /* 0x000fec0000010000 */
[----:B------:R-:W0:Y:S04]  /*3810*/  LDS R124, [R141.X8+0x4000] ;  /* 0x004000008d7c7984 */ /* 0x000e280000008800 */
[----:B------:R-:W1:Y:S04]  /*3820*/  LDS R126, [R13+0x4000] ;  /* 0x004000000d7e7984 */ /* 0x000e680000000800 */
[----:B------:R-:W2:Y:S04]  /*3830*/  LDS R123, [R147.X8+0x4000] ;  /* 0x00400000937b7984 */ /* 0x000ea80000008800 */
[----:B------:R-:W3:Y:S04]  /*3840*/  LDS R122, [R145.X8+0x4000] ;  /* 0x00400000917a7984 */ /* 0x000ee80000008800 */
[----:B------:R-:W4:Y:S04]  /*3850*/  LDS R127, [R39.X8+0x4000] ;  /* 0x00400000277f7984 */ /* 0x000f280000008800 */
[----:B------:R-:W5:Y:S04]  /*3860*/  LDS R125, [R143.X8+0x4000] ;  /* 0x004000008f7d7984 */ /* 0x000f680000008800 */
[----:B------:R-:W5:Y:S01]  /*3870*/  LDS R121, [R151.X8+0x4000] ;  /* 0x0040000097797984 */ /* 0x000f620000008800 */
[----:B0-----:R-:W-:-:S05]  /*3880*/  FMNMX R124, R124, R175, !PT ;  /* 0x000000af7c7c7209 */ /* 0x001fca0007800000 */
[----:B------:R-:W-:-:S04]  /*3890*/  FADD R114, R114, -R124 ;  /* 0x8000007c72727221 */ /* 0x000fc80000000000 */
[----:B------:R-:W-:Y:S02]  /*38a0*/  FMUL R129, R114, 1.4426950216293334961 ;  /* 0x3fb8aa3b72817820 */ /* 0x000fe40000400000 */
[----:B------:R-:W0:Y:S01]  /*38b0*/  LDS R114, [R149.X8+0x4000] ;  /* 0x0040000095727984 */ /* 0x000e220000008800 */
[----:B-1----:R-:W-:Y:S02]  /*38c0*/  FMNMX R126, R126, R177, !PT ;  /* 0x000000b17e7e7209 */ /* 0x002fe40007800000 */
[----:B--2---:R-:W-:Y:S02]  /*38d0*/  FMNMX R123, R123, R172, !PT ;  /* 0x000000ac7b7b7209 */ /* 0x004fe40007800000 */
[----:B---3--:R-:W-:Y:S01]  /*38e0*/  FMNMX R122, R122, R173, !PT ;  /* 0x000000ad7a7a7209 */ /* 0x008fe20007800000 */
[--C-:B------:R-:W-:Y:S01]  /*38f0*/  FADD R119, R119, -R126.reuse ;  /* 0x8000007e77777221 */ /* 0x100fe20000000000 */
[----:B----4-:R-:W-:Y:S01]  /*3900*/  FMNMX R127, R127, R176, !PT ;  /* 0x000000b07f7f7209 */ /* 0x010fe20007800000 */
[----:B------:R-:W-:Y:S01]  /*3910*/  FADD R104, R104, -R123 ;  /* 0x8000007b68687221 */ /* 0x000fe20000000000 */
[----:B-----5:R-:W-:Y:S01]  /*3920*/  FMNMX R125, R125, R174, !PT ;  /* 0x000000ae7d7d7209 */ /* 0x020fe20007800000 */
[----:B------:R-:W-:-:S02]  /*3930*/  FADD R117, R117, -R126 ;  /* 0x8000007e75757221 */ /* 0x000fc40000000000 */
[----:B------:R-:W-:Y:S01]  /*3940*/  FMUL R119, R119, 1.4426950216293334961 ;  /* 0x3fb8aa3b77777820 */ /* 0x000fe20000400000 */
[----:B------:R-:W-:Y:S01]  /*3950*/  FMNMX R121, R121, R170, !PT ;  /* 0x000000aa79797209 */ /* 0x000fe20007800000 */
[----:B------:R-:W-:Y:S02]  /*3960*/  FMUL R252, R104, 1.4426950216293334961 ;  /* 0x3fb8aa3b68fc7820 */ /* 0x000fe40000400000 */
[----:B------:R-:W-:Y:S02]  /*3970*/  FMUL R117, R117, 1.4426950216293334961 ;  /* 0x3fb8aa3b75757820 */ /* 0x000fe40000400000 */
[----:B------:R-:W-:Y:S02]  /*3980*/  FADD R115, R115, -R124 ;  /* 0x8000007c73737221 */ /* 0x000fe40000000000 */
[----:B------:R-:W-:Y:S02]  /*3990*/  FADD R105, R105, -R122 ;  /* 0x8000007a69697221 */ /* 0x000fe40000000000 */
[----:B------:R-:W-:-:S02]  /*39a0*/  FADD R104, R120, -R123 ;  /* 0x8000007b78687221 */ /* 0x000fc40000000000 */
[--C-:B------:R-:W-:Y:S02]  /*39b0*/  FADD R118, R118, -R127.reuse ;  /* 0x8000007f76767221 */ /* 0x100fe40000000000 */
[----:B------:R-:W-:Y:S02]  /*39c0*/  FADD R116, R116, -R127 ;  /* 0x8000007f74747221 */ /* 0x000fe40000000000 */
[--C-:B------:R-:W-:Y:S01]  /*39d0*/  FADD R113, R113, -R125.reuse ;  /* 0x8000007d71717221 */ /* 0x100fe20000000000 */
[----:B------:R1:W-:Y:S01]  /*39e0*/  MUFU.EX2 R243, R119 ;  /* 0x0000007700f37308 */ /* 0x0003e20000000800 */
[----:B------:R-:W-:Y:S02]  /*39f0*/  FADD R112, R112, -R125 ;  /* 0x8000007d70707221 */ /* 0x000fe40000000000 */
[----:B------:R-:W-:Y:S02]  /*3a00*/  FADD R106, R106, -R122 ;  /* 0x8000007a6a6a7221 */ /* 0x000fe40000000000 */
[----:B------:R-:W-:-:S02]  /*3a10*/  FMUL R111, R105, 1.4426950216293334961 ;  /* 0x3fb8aa3b696f7820 */ /* 0x000fc40000400000 */
[----:B------:R-:W-:Y:S01]  /*3a20*/  FMUL R118, R118, 1.4426950216293334961 ;  /* 0x3fb8aa3b76767820 */ /* 0x000fe20000400000 */
[----:B------:R2:W3:Y:S01]  /*3a30*/  MUFU.EX2 R137, R117 ;  /* 0x0000007500897308 */ /* 0x0004e20000000800 */
[----:B0-----:R-:W-:Y:S01]  /*3a40*/  FMNMX R120, R114, R171, !PT ;  /* 0x000000ab72787209 */ /* 0x001fe20007800000 */
[----:B-1----:R-:W-:Y:S02]  /*3a50*/  FMUL R119, R115, 1.4426950216293334961 ;  /* 0x3fb8aa3b73777820 */ /* 0x002fe40000400000 */
[----:B------:R-:W-:Y:S02]  /*3a60*/  FMUL R116, R116, 1.4426950216293334961 ;  /* 0x3fb8aa3b74747820 */ /* 0x000fe40000400000 */
[----:B------:R-:W-:Y:S02]  /*3a70*/  FMUL R105, R104, 1.4426950216293334961 ;  /* 0x3fb8aa3b68697820 */ /* 0x000fe40000400000 */
[----:B--2---:R-:W-:Y:S02]  /*3a80*/  FMUL R117, R113, 1.4426950216293334961 ;  /* 0x3fb8aa3b71757820 */ /* 0x004fe40000400000 */
[----:B------:R-:W-:-:S02]  /*3a90*/  FADD R109, R109, -R121 ;  /* 0x800000796d6d7221 */ /* 0x000fc40000000000 */
[--C-:B------:R-:W-:Y:S02]  /*3aa0*/  FADD R110, R110, -R120.reuse ;  /* 0x800000786e6e7221 */ /* 0x100fe40000000000 */
[----:B------:R-:W-:Y:S02]  /*3ab0*/  FADD R104, R107, -R120 ;  /* 0x800000786b687221 */ /* 0x000fe40000000000 */
[----:B------:R-:W-:Y:S02]  /*3ac0*/  FMUL R112, R112, 1.4426950216293334961 ;  /* 0x3fb8aa3b70707820 */ /* 0x000fe40000400000 */
[----:B------:R-:W-:Y:S01]  /*3ad0*/  FADD R108, R108, -R121 ;  /* 0x800000796c6c7221 */ /* 0x000fe20000000000 */
[----:B------:R-:W-:Y:S01]  /*3ae0*/  MUFU.EX2 R133, R118 ;  /* 0x0000007600857308 */ /* 0x000fe20000000800 */
[----:B------:R-:W-:Y:S02]  /*3af0*/  FMUL R106, R106, 1.4426950216293334961 ;  /* 0x3fb8aa3b6a6a7820 */ /* 0x000fe40000400000 */
[----:B------:R-:W-:-:S02]  /*3b00*/  FMUL R109, R109, 1.4426950216293334961 ;  /* 0x3fb8aa3b6d6d7820 */ /* 0x000fc40000400000 */
[----:B------:R-:W-:Y:S02]  /*3b10*/  FMUL R110, R110, 1.4426950216293334961 ;  /* 0x3fb8aa3b6e6e7820 */ /* 0x000fe40000400000 */
[----:B------:R-:W-:Y:S01]  /*3b20*/  FMUL R104, R104, 1.4426950216293334961 ;  /* 0x3fb8aa3b68687820 */ /* 0x000fe20000400000 */
[----:B------:R-:W0:Y:S01]  /*3b30*/  MUFU.EX2 R131, R116 ;  /* 0x0000007400837308 */ /* 0x000e220000000800 */
[----:B------:R-:W-:-:S07]  /*3b40*/  FMUL R108, R108, 1.4426950216293334961 ;  /* 0x3fb8aa3b6c6c7820 */ /* 0x000fce0000400000 */
[----:B------:R-:W-:Y:S08]  /*3b50*/  MUFU.EX2 R129, R129 ;  /* 0x0000008100817308 */ /* 0x000ff00000000800 */
[----:B------:R-:W1:Y:S08]  /*3b60*/  MUFU.EX2 R119, R119 ;  /* 0x0000007700777308 */ /* 0x000e700000000800 */
[----:B------:R-:W-:Y:S08]  /*3b70*/  MUFU.EX2 R117, R117 ;  /* 0x0000007500757308 */ /* 0x000ff00000000800 */
[----:B------:R3:W2:Y:S08]  /*3b80*/  MUFU.EX2 R115, R112 ;  /* 0x0000007000737308 */ /* 0x0006b00000000800 */
[----:B------:R-:W-:Y:S08]  /*3b90*/  MUFU.EX2 R113, R106 ;  /* 0x0000006a00717308 */ /* 0x000ff00000000800 */
[----:B------:R-:W4:Y:S08]  /*3ba0*/  MUFU.EX2 R111, R111 ;  /* 0x0000006f006f7308 */ /* 0x000f300000000800 */
[----:B------:R-:W-:Y:S08]  /*3bb0*/  MUFU.EX2 R252, R252 ;  /* 0x000000fc00fc7308 */ /* 0x000ff00000000800 */
[----:B------:R-:W5:Y:S08]  /*3bc0*/  MUFU.EX2 R105, R105 ;  /* 0x0000006900697308 */ /* 0x000f700000000800 */
[----:B------:R-:W-:Y:S08]  /*3bd0*/  MUFU.EX2 R107, R110 ;  /* 0x0000006e006b7308 */ /* 0x000ff00000000800 */
[----:B------:R-:W0:Y:S08]  /*3be0*/  MUFU.EX2 R128, R104 ;  /* 0x0000006800807308 */ /* 0x000e300000000800 */
[----:B------:R-:W-:Y:S08]  /*3bf0*/  MUFU.EX2 R109, R109 ;  /* 0x0000006d006d7308 */ /* 0x000ff00000000800 */
[----:B------:R-:W5:Y:S01]  /*3c00*/  MUFU.EX2 R130, R108 ;  /* 0x0000006c00827308 */ /* 0x000f620000000800 */
[----:B---3--:R-:W-:-:S02]  /*3c10*/  FADD R112, R137, R243 ;  /* 0x000000f389707221 */ /* 0x008fc40000000000 */
[----:B0-----:R-:W-:Y:S02]  /*3c20*/  FADD R114, R133, R131 ;  /* 0x0000008385727221 */ /* 0x001fe40000000000 */
[----:B-1----:R-:W-:Y:S02]  /*3c30*/  FADD R116, R129, R119 ;  /* 0x0000007781747221 */ /* 0x002fe40000000000 */
[----:B--2---:R-:W-:Y:S01]  /*3c40*/  FADD R118, R117, R115 ;  /* 0x0000007375767221 */ /* 0x004fe20000000000 */
[----:B------:R-:W0:Y:S01]  /*3c50*/  SHFL.BFLY PT, R245, R112, 0x2, 0x1f ;  /* 0x0c401f0070f57f89 */ /* 0x000e2200000e0000 */
[----:B----4-:R-:W-:Y:S02]  /*3c60*/  FADD R132, R113, R111 ;  /* 0x0000006f71847221 */ /* 0x010fe40000000000 */
[----:B-----5:R-:W-:Y:S01]  /*3c70*/  FADD R134, R252, R105 ;  /* 0x00000069fc867221 */ /* 0x020fe20000000000 */
[----:B------:R-:W1:Y:S01]  /*3c80*/  SHFL.BFLY PT, R247, R114, 0x2, 0x1f ;  /* 0x0c401f0072f77f89 */ /* 0x000e6200000e0000 */
[----:B------:R-:W-:-:S03]  /*3c90*/  FADD R106, R107, R128 ;  /* 0x000000806b6a7221 */ /* 0x000fc60000000000 */
[----:B------:R-:W2:Y:S01]  /*3ca0*/  SHFL.BFLY PT, R249, R116, 0x2, 0x1f ;  /* 0x0c401f0074f97f89 */ /* 0x000ea200000e0000 */
[----:B------:R-:W-:-:S03]  /*3cb0*/  FADD R104, R109, R130 ;  /* 0x000000826d687221 */ /* 0x000fc60000000000 */
[----:B------:R-:W3:Y:S04]  /*3cc0*/  SHFL.BFLY PT, R251, R118, 0x2, 0x1f ;  /* 0x0c401f0076fb7f89 */ /* 0x000ee800000e0000 */
[----:B------:R-:W4:Y:S04]  /*3cd0*/  SHFL.BFLY PT, R136, R132, 0x2, 0x1f ;  /* 0x0c401f0084887f89 */ /* 0x000f2800000e0000 */
[----:B------:R-:W5:Y:S04]  /*3ce0*/  SHFL.BFLY PT, R138, R134, 0x2, 0x1f ;  /* 0x0c401f00868a7f89 */ /* 0x000f6800000e0000 */
[----:B------:R-:W5:Y:S04]  /*3cf0*/  SHFL.BFLY PT, R139, R106, 0x2, 0x1f ;  /* 0x0c401f006a8b7f89 */ /* 0x000f6800000e0000 */
[----:B------:R-:W5:Y:S01]  /*3d00*/  SHFL.BFLY PT, R135, R104, 0x2, 0x1f ;  /* 0x0c401f0068877f89 */ /* 0x000f6200000e0000 */
[----:B0-----:R-:W-:-:S02]  /*3d10*/  FADD R108, R112, R245 ;  /* 0x000000f5706c7221 */ /* 0x001fc40000000000 */
[----:B-1----:R-:W-:Y:S02]  /*3d20*/  FADD R110, R114, R247 ;  /* 0x000000f7726e7221 */ /* 0x002fe40000000000 */
[----:B--2---:R-:W-:Y:S01]  /*3d30*/  FADD R112, R116, R249 ;  /* 0x000000f974707221 */ /* 0x004fe20000000000 */
[----:B------:R-:W0:Y:S01]  /*3d40*/  SHFL.BFLY PT, R245, R108, 0x1, 0x1f ;  /* 0x0c201f006cf57f89 */ /* 0x000e2200000e0000 */
[----:B---3--:R-:W-:-:S03]  /*3d50*/  FADD R114, R118, R251 ;  /* 0x000000fb76727221 */ /* 0x008fc60000000000 */
[----:B------:R-:W1:Y:S01]  /*3d60*/  SHFL.BFLY PT, R247, R110, 0x1, 0x1f ;  /* 0x0c201f006ef77f89 */ /* 0x000e6200000e0000 */
[----:B----4-:R-:W-:-:S03]  /*3d70*/  FADD R116, R132, R136 ;  /* 0x0000008884747221 */ /* 0x010fc60000000000 */
[----:B------:R-:W2:Y:S01]  /*3d80*/  SHFL.BFLY PT, R249, R112, 0x1, 0x1f ;  /* 0x0c201f0070f97f89 */ /* 0x000ea200000e0000 */
[----:B-----5:R-:W-:Y:S02]  /*3d90*/  FADD R118, R134, R138 ;  /* 0x0000008a86767221 */ /* 0x020fe40000000000 */
[----:B------:R-:W-:Y:S01]  /*3da0*/  FADD R139, R106, R139 ;  /* 0x0000008b6a8b7221 */ /* 0x000fe20000000000 */
[----:B------:R-:W3:Y:S01]  /*3db0*/  SHFL.BFLY PT, R251, R116, 0x1, 0x1f ;  /* 0x0c201f0074fb7f89 */ /* 0x000ee200000e0000 */
[----:B------:R-:W-:-:S03]  /*3dc0*/  FADD R132, R104, R135 ;  /* 0x0000008768847221 */ /* 0x000fc60000000000 */
[----:B------:R-:W4:Y:S04]  /*3dd0*/  SHFL.BFLY PT, R135, R114, 0x1, 0x1f ;  /* 0x0c201f0072877f89 */ /* 0x000f2800000e0000 */
[----:B------:R-:W5:Y:S04]  /*3de0*/  SHFL.BFLY PT, R104, R118, 0x1, 0x1f ;  /* 0x0c201f0076687f89 */ /* 0x000f6800000e0000 */
[----:B------:R-:W5:Y:S04]  /*3df0*/  SHFL.BFLY PT, R106, R139, 0x1, 0x1f ;  /* 0x0c201f008b6a7f89 */ /* 0x000f6800000e0000 */
[----:B------:R-:W5:Y:S01]  /*3e00*/  SHFL.BFLY PT, R134, R132, 0x1, 0x1f ;  /* 0x0c201f0084867f89 */ /* 0x000f6200000e0000 */
[----:B0-----:R-:W-:-:S03]  /*3e10*/  FADD R136, R108, R245 ;  /* 0x000000f56c887221 */ /* 0x001fc60000000000 */
[----:B------:R-:W-:Y:S01]  /*3e20*/  BAR.SYNC.DEFER_BLOCKING 0x0 ;  /* 0x0000000000007b1d */ /* 0x000fe20000010000 */
[----:B-1----:R-:W-:Y:S02]  /*3e30*/  FADD R247, R110, R247 ;  /* 0x000000f76ef77221 */ /* 0x002fe40000000000 */
[----:B--2---:R-:W-:Y:S02]  /*3e40*/  FADD R108, R112, R249 ;  /* 0x000000f9706c7221 */ /* 0x004fe40000000000 */
[----:B---3--:R-:W-:Y:S02]  /*3e50*/  FADD R116, R116, R251 ;  /* 0x000000fb74747221 */ /* 0x008fe40000000000 */
[----:B----4-:R-:W-:Y:S02]  /*3e60*/  FADD R245, R114, R135 ;  /* 0x0000008772f57221 */ /* 0x010fe40000000000 */
[----:B-----5:R-:W-:Y:S02]  /*3e70*/  FADD R251, R118, R104 ;  /* 0x0000006876fb7221 */ /* 0x020fe40000000000 */
[----:B------:R-:W-:-:S02]  /*3e80*/  FADD R106, R139, R106 ;  /* 0x0000006a8b6a7221 */ /* 0x000fc40000000000 */
[----:B------:R-:W-:Y:S01]  /*3e90*/  FADD R134, R132, R134 ;  /* 0x0000008684867221 */ /* 0x000fe20000000000 */
[----:B------:R-:W-:Y:S04]  /*3ea0*/  @P0 STS [R37+0x4000], R136 ;  /* 0x0040008825000388 */ /* 0x000fe80000000800 */
[----:B------:R-:W-:Y:S04]  /*3eb0*/  @P0 STS [R30+0x4000], R247 ;  /* 0x004000f71e000388 */ /* 0x000fe80000000800 */
[----:B------:R-:W-:Y:S04]  /*3ec0*/  @P0 STS [R31+0x4000], R108 ;  /* 0x0040006c1f000388 */ /* 0x000fe80000000800 */
[----:B------:R-:W-:Y:S04]  /*3ed0*/  @P0 STS [R32+0x4000], R245 ;  /* 0x004000f520000388 */ /* 0x000fe80000000800 */
[----:B------:R-:W-:Y:S04]  /*3ee0*/  @P0 STS [R33+0x4000], R116 ;  /* 0x0040007421000388 */ /* 0x000fe80000000800 */
[----:B------:R-:W-:Y:S04]  /*3ef0*/  @P0 STS [R34+0x4000], R251 ;  /* 0x004000fb22000388 */ /* 0x000fe80000000800 */
[----:B------:R-:W-:Y:S04]  /*3f00*/  @P0 STS [R35+0x4000], R106 ;  /* 0x0040006a23000388 */ /* 0x000fe80000000800 */
[----:B------:R-:W-:Y:S04]  /*3f10*/  @P0 STS [R36+0x4000], R134 ;  /* 0x0040008624000388 */ /* 0x000fe80000000800 */
[----:B------:R-:W-:Y:S06]  /*3f20*/  BAR.SYNC.DEFER_BLOCKING 0x0 ;  /* 0x0000000000007b1d */ /* 0x000fec0000010000 */
[----:B------:R-:W0:Y:S04]  /*3f30*/  LDS R110, [R169.X4+0x4000] ;  /* 0x00400000a96e7984 */ /* 0x000e280000004800 */
[----:B0-----:R-:W0:Y:S02]  /*3f40*/  SHFL.BFLY PT, R135, R110, 0x1, 0x1f ;  /* 0x0c201f006e877f89 */ /* 0x001e2400000e0000 */
[----:B0-----:R-:W-:-:S05]  /*3f50*/  FADD R112, R110, R135 ;  /* 0x000000876e707221 */ /* 0x001fca0000000000 */
[----:B------:R0:W-:Y:S04]  /*3f60*/  @!P6 STS [R169.X4+0x4000], R112 ;  /* 0x00400070a900e388 */ /* 0x0001e80000004800 */
[----:B------:R-:W-:Y:S01]  /*3f70*/  BAR.SYNC.DEFER_BLOCKING 0x0 ;  /* 0x0000000000007b1d */ /* 0x000fe20000010000 */
[----:B------:R-:W-:-:S04]  /*3f80*/  IMAD.WIDE R248, R15, 0x2, R208 ;  /* 0x000000020ff87825 */ /* 0x000fc800078e02d0 */
[----:B------:R-:W-:-:S04]  /*3f90*/  IMAD.WIDE R244, R15, 0x2, R206 ;  /* 0x000000020ff47825 */ /* 0x000fc800078e02ce */
[----:B------:R-:W-:-:S04]  /*3fa0*/  IMAD.WIDE R138, R15, 0x2, R204 ;  /* 0x000000020f8a7825 */ /* 0x000fc800078e02cc */
[----:B------:R-:W-:-:S04]  /*3fb0*/  IMAD.WIDE R246, R15, 0x2, R200 ;  /* 0x000000020ff67825 */ /* 0x000fc800078e02c8 */
[----:B------:R-:W-:-:S04]  /*3fc0*/  IMAD.WIDE R134, R15, 0x2, R202 ;  /* 0x000000020f867825 */ /* 0x000fc800078e02ca */
[C---:B------:R-:W-:Y:S01]  /*3fd0*/  IMAD.WIDE R250, R15.reuse, 0x2, R194 ;  /* 0x000000020ffa7825 */ /* 0x040fe200078e02c2 */
[----:B------:R1:W2:Y:S04]  /*3fe0*/  LDG.E.U16 R104, [R248.64] ;  /* 0x00000006f8687981 */ /* 0x0002a8000c1e1500 */
[----:B------:R3:W4:Y:S04]  /*3ff0*/  LDG.E.U16 R106, [R244.64] ;  /* 0x00000006f46a7981 */ /* 0x000728000c1e1500 */
[----:B------:R5:W4:Y:S01]  /*4000*/  LDG.E.U16 R108, [R138.64] ;  /* 0x000000068a6c7981 */ /* 0x000b22000c1e1500 */
[----:B-1----:R-:W-:-:S03]  /*4010*/  IMAD.WIDE R248, R15, 0x2, R192 ;  /* 0x000000020ff87825 */ /* 0x002fc600078e02c0 */
[----:B0-----:R0:W4:Y:S01]  /*4020*/  LDG.E.U16 R112, [R246.64] ;  /* 0x00000006f6707981 */ /* 0x001122000c1e1500 */
[----:B---3--:R-:W-:-:S03]  /*4030*/  IMAD.WIDE R244, R15, 0x2, R196 ;  /* 0x000000020ff47825 */ /* 0x008fc600078e02c4 */
[----:B------:R1:W3:Y:S01]  /*4040*/  LDG.E.U16 R110, [R134.64] ;  /* 0x00000006866e7981 */ /* 0x0002e2000c1e1500 */
[----:B-----5:R-:W-:-:S03]  /*4050*/  IMAD.WIDE R138, R15, 0x2, R198 ;  /* 0x000000020f8a7825 */ /* 0x020fc600078e02c6 */
[----:B------:R5:W3:Y:S01]  /*4060*/  LDG.E.U16 R116, [R244.64] ;  /* 0x00000006f4747981 */ /* 0x000ae2000c1e1500 */
[----:B0-----:R-:W-:-:S03]  /*4070*/  IMAD.WIDE R246, R15, 0x2, R186 ;  /* 0x000000020ff67825 */ /* 0x001fc600078e02ba */
[----:B------:R0:W3:Y:S01]  /*4080*/  LDG.E.U16 R114, [R138.64] ;  /* 0x000000068a727981 */ /* 0x0000e2000c1e1500 */
[----:B-1----:R-:W-:-:S03]  /*4090*/  IMAD.WIDE R134, R15, 0x2, R190 ;  /* 0x000000020f867825 */ /* 0x002fc600078e02be */
        /* <DEDUP_REMOVED lines=10> */
[----:B------:R0:W3:Y:S04]  /*4140*/  LDG.E.U16 R244, [R244.64] ;  /* 0x00000006f4f47981 */ /* 0x0000e8000c1e1500 */
[----:B------:R-:W3:Y:S04]  /*4150*/  LDG.E.U16 R246, [R246.64] ;  /* 0x00000006f6f67981 */ /* 0x000ee8000c1e1500 */
[----:B------:R-:W3:Y:S04]  /*4160*/  LDG.E.U16 R248, [R248.64] ;  /* 0x00000006f8f87981 */ /* 0x000ee8000c1e1500 */
[----:B------:R-:W3:Y:S04]  /*4170*/  LDG.E.U16 R250, [R250.64] ;  /* 0x00000006fafa7981 */ /* 0x000ee8000c1e1500 */
[----:B0-----:R-:W0:Y:S04]  /*4180*/  LDS R245, [R13+0x4000] ;  /* 0x004000000df57984 */ /* 0x001e280000000800 */
[----:B------:R-:W0:Y:S01]  /*4190*/  LDS R136, [R39.X8+0x4000] ;  /* 0x0040000027887984 */ /* 0x000e220000008800 */
[----:B-1----:R-:W-:-:S02]  /*41a0*/  FADD R135, -R126, R177 ;  /* 0x000000b17e877221 */ /* 0x002fc40000000100 */
[----:B------:R-:W-:Y:S02]  /*41b0*/  FADD R176, -R127, R176 ;  /* 0x000000b07fb07221 */ /* 0x000fe40000000100 */
[----:B-----5:R-:W-:Y:S02]  /*41c0*/  FMUL R139, R135, 1.4426950216293334961 ;  /* 0x3fb8aa3b878b7820 */ /* 0x020fe40000400000 */
[----:B------:R-:W-:Y:S01]  /*41d0*/  FMUL R177, R176, 1.4426950216293334961 ;  /* 0x3fb8aa3bb0b17820 */ /* 0x000fe20000400000 */
[----:B------:R-:W-:Y:S01]  /*41e0*/  F2FP.PACK_AB R176, R243, R137 ;  /* 0x00000089f3b0723e */ /* 0x000fe200000000ff */
[----:B------:R-:W1:Y:S02]  /*41f0*/  LDS R135, [R141.X8+0x4000] ;  /* 0x004000008d877984 */ /* 0x000e640000008800 */
[----:B------:R-:W5:Y:S08]  /*4200*/  MUFU.EX2 R139, R139 ;  /* 0x0000008b008b7308 */ /* 0x000f700000000800 */
[----:B------:R-:W0:Y:S01]  /*4210*/  MUFU.EX2 R137, R177 ;  /* 0x000000b100897308 */ /* 0x000e220000000800 */
[----:B------:R-:W-:-:S02]  /*4220*/  F2FP.PACK_AB R243, R128, R107 ;  /* 0x0000006b80f3723e */ /* 0x000fc400000000ff */
[----:B------:R-:W-:Y:S01]  /*4230*/  LDS R128, [R149.X8+0x4000] ;  /* 0x0040000095807984 */ /* 0x000fe20000008800 */
[C---:B-----5:R-:W-:Y:S02]  /*4240*/  FMUL R48, R139.reuse, R48 ;  /* 0x000000308b307220 */ /* 0x060fe40000400000 */
[C---:B------:R-:W-:Y:S02]  /*4250*/  FMUL R49, R139.reuse, R49 ;  /* 0x000000318b317220 */ /* 0x040fe40000400000 */
[C---:B------:R-:W-:Y:S02]  /*4260*/  FMUL R52, R139.reuse, R52 ;  /* 0x000000348b347220 */ /* 0x040fe40000400000 */
[C---:B------:R-:W-:Y:S02]  /*4270*/  FMUL R53, R139.reuse, R53 ;  /* 0x000000358b357220 */ /* 0x040fe40000400000 */
[C---:B------:R-:W-:Y:S02]  /*4280*/  FMUL R40, R139.reuse, R40 ;  /* 0x000000288b287220 */ /* 0x040fe40000400000 */
[C---:B0-----:R-:W-:Y:S01]  /*4290*/  FFMA R159, R139.reuse, R159, R245 ;  /* 0x0000009f8b9f7223 */ /* 0x041fe200000000f5 */
[----:B------:R-:W-:Y:S01]  /*42a0*/  F2FP.PACK_AB R245, R130, R109 ;  /* 0x0000006d82f5723e */ /* 0x000fe200000000ff */
[C---:B------:R-:W-:Y:S01]  /*42b0*/  FMUL R41, R139.reuse, R41 ;  /* 0x000000298b297220 */ /* 0x040fe20000400000 */
[----:B------:R-:W-:Y:S01]  /*42c0*/  LDS R130, [R145.X8+0x4000] ;  /* 0x0040000091827984 */ /* 0x000fe20000008800 */
[----:B------:R-:W-:-:S02]  /*42d0*/  FMUL R44, R139, R44 ;  /* 0x0000002c8b2c7220 */ /* 0x000fc40000400000 */
[----:B------:R-:W-:Y:S01]  /*42e0*/  FMUL R45, R139, R45 ;  /* 0x0000002d8b2d7220 */ /* 0x000fe20000400000 */
[----:B------:R-:W-:Y:S01]  /*42f0*/  F2FP.PACK_AB R139, R119, R129 ;  /* 0x00000081778b723e */ /* 0x000fe200000000ff */
[C---:B------:R-:W-:Y:S01]  /*4300*/  FFMA R158, R137.reuse, R158, R136 ;  /* 0x0000009e899e7223 */ /* 0x040fe20000000088 */
[----:B------:R-:W-:Y:S01]  /*4310*/  LDS R129, [R151.X8+0x4000] ;  /* 0x0040000097817984 */ /* 0x000fe20000008800 */
[C---:B------:R-:W-:Y:S02]  /*4320*/  FMUL R50, R137.reuse, R50 ;  /* 0x0000003289327220 */ /* 0x040fe40000400000 */
[C---:B------:R-:W-:Y:S02]  /*4330*/  FMUL R51, R137.reuse, R51 ;  /* 0x0000003389337220 */ /* 0x040fe40000400000 */
[C---:B------:R-:W-:Y:S02]  /*4340*/  FMUL R54, R137.reuse, R54 ;  /* 0x0000003689367220 */ /* 0x040fe40000400000 */
[----:B------:R-:W-:-:S02]  /*4350*/  FMUL R55, R137, R55 ;  /* 0x0000003789377220 */ /* 0x000fc40000400000 */
[C---:B------:R-:W-:Y:S02]  /*4360*/  FMUL R42, R137.reuse, R42 ;  /* 0x0000002a892a7220 */ /* 0x040fe40000400000 */
[C---:B------:R-:W-:Y:S02]  /*4370*/  FMUL R43, R137.reuse, R43 ;  /* 0x0000002b892b7220 */ /* 0x040fe40000400000 */
[C---:B------:R-:W-:Y:S02]  /*4380*/  FMUL R46, R137.reuse, R46 ;  /* 0x0000002e892e7220 */ /* 0x040fe40000400000 */
[----:B------:R-:W-:Y:S01]  /*4390*/  FMUL R47, R137, R47 ;  /* 0x0000002f892f7220 */ /* 0x000fe20000400000 */
[----:B------:R-:W-:Y:S02]  /*43a0*/  F2FP.PACK_AB R137, R131, R133 ;  /* 0x000000858389723e */ /* 0x000fe400000000ff */
[----:B------:R-:W-:Y:S04]  /*43b0*/  LDS R133, [R143.X8+0x4000] ;  /* 0x004000008f857984 */ /* 0x000fe80000008800 */
[----:B------:R-:W-:Y:S04]  /*43c0*/  LDS R131, [R147.X8+0x4000] ;  /* 0x0040000093837984 */ /* 0x000fe80000008800 */
[----:B------:R-:W-:Y:S01]  /*43d0*/  BAR.SYNC.DEFER_BLOCKING 0x0 ;  /* 0x0000000000007b1d */ /* 0x000fe20000010000 */
[----:B------:R-:W-:-:S04]  /*43e0*/  FADD R175, -R124, R175 ;  /* 0x000000af7caf7221 */ /* 0x000fc80000000100 */
[----:B------:R-:W-:Y:S01]  /*43f0*/  FMUL R175, R175, 1.4426950216293334961 ;  /* 0x3fb8aa3bafaf7820 */ /* 0x000fe20000400000 */
[----:B------:R-:W-:Y:S02]  /*4400*/  F2FP.PACK_AB R177, R111, R113 ;  /* 0x000000716fb1723e */ /* 0x000fe400000000ff */
[----:B------:R-:W-:Y:S01]  /*4410*/  F2FP.PACK_AB R252, R105, R252 ;  /* 0x000000fc69fc723e */ /* 0x000fe200000000ff */
[----:B------:R0:W5:Y:S02]  /*4420*/  MUFU.EX2 R136, R175 ;  /* 0x000000af00887308 */ /* 0x0001640000000800 */
[----:B0-----:R-:W-:Y:S01]  /*4430*/  F2FP.PACK_AB R175, R115, R117 ;  /* 0x0000007573af723e */ /* 0x001fe200000000ff */
[C---:B-----5:R-:W-:Y:S02]  /*4440*/  FMUL R56, R136.reuse, R56 ;  /* 0x0000003888387220 */ /* 0x060fe40000400000 */
[C---:B------:R-:W-:Y:S02]  /*4450*/  FMUL R57, R136.reuse, R57 ;  /* 0x0000003988397220 */ /* 0x040fe40000400000 */
[----:B------:R-:W-:-:S02]  /*4460*/  FMUL R60, R136, R60 ;  /* 0x0000003c883c7220 */ /* 0x000fc40000400000 */
[C---:B------:R-:W-:Y:S02]  /*4470*/  FMUL R61, R136.reuse, R61 ;  /* 0x0000003d883d7220 */ /* 0x040fe40000400000 */
[C---:B------:R-:W-:Y:S02]  /*4480*/  FMUL R96, R136.reuse, R96 ;  /* 0x0000006088607220 */ /* 0x040fe40000400000 */
[C---:B------:R-:W-:Y:S02]  /*4490*/  FMUL R97, R136.reuse, R97 ;  /* 0x0000006188617220 */ /* 0x040fe40000400000 */
[C---:B------:R-:W-:Y:S02]  /*44a0*/  FMUL R92, R136.reuse, R92 ;  /* 0x0000005c885c7220 */ /* 0x040fe40000400000 */
[C---:B------:R-:W-:Y:S02]  /*44b0*/  FMUL R93, R136.reuse, R93 ;  /* 0x0000005d885d7220 */ /* 0x040fe40000400000 */
[----:B-1----:R-:W-:-:S02]  /*44c0*/  FFMA R157, R136, R157, R135 ;  /* 0x0000009d889d7223 */ /* 0x002fc40000000087 */
[----:B------:R-:W-:-:S04]  /*44d0*/  FADD R136, -R120, R171 ;  /* 0x000000ab78887221 */ /* 0x000fc80000000100 */
[----:B------:R-:W-:-:S06]  /*44e0*/  FMUL R136, R136, 1.4426950216293334961 ;  /* 0x3fb8aa3b88887820 */ /* 0x000fcc0000400000 */
[----:B------:R-:W-:Y:S01]  /*44f0*/  MUFU.EX2 R136, R136 ;  /* 0x0000008800887308 */ /* 0x000fe20000000800 */
[----:B------:R-:W-:Y:S01]  /*4500*/  UIADD3 UR4, UP0, UR4, 0x10, URZ ;  /* 0x0000001004047890 */ /* 0x000fe2000ff1e03f */
[----:B--2---:R-:W-:Y:S04]  /*4510*/  STS.U16 [R163+0x4000], R104 ;  /* 0x00400068a3007388 */ /* 0x004fe80000000400 */
[----:B----4-:R-:W-:Y:S04]  /*4520*/  STS.U16 [R163+0x4100], R106 ;  /* 0x0041006aa3007388 */ /* 0x010fe80000000400 */
[----:B------:R-:W-:Y:S04]  /*4530*/  STS.U16 [R163+0x4200], R108 ;  /* 0x0042006ca3007388 */ /* 0x000fe80000000400 */
[----:B------:R-:W-:Y:S04]  /*4540*/  STS.U16 [R163+0x4400], R112 ;  /* 0x00440070a3007388 */ /* 0x000fe80000000400 */
[----:B---3--:R-:W-:Y:S04]  /*4550*/  STS.U16 [R163+0x4300], R110 ;  /* 0x0043006ea3007388 */ /* 0x008fe80000000400 */
[----:B------:R-:W-:Y:S04]  /*4560*/  STS.U16 [R163+0x4600], R116 ;  /* 0x00460074a3007388 */ /* 0x000fe80000000400 */
[----:B------:R-:W-:Y:S04]  /*4570*/  STS.U16 [R163+0x4500], R114 ;  /* 0x00450072a3007388 */ /* 0x000fe80000000400 */
[----:B------:R-:W-:Y:S04]  /*4580*/  STS.U16 [R163+0x4700], R118 ;  /* 0x00470076a3007388 */ /* 0x000fe80000000400 */
[----:B------:R0:W-:Y:S04]  /*4590*/  STS.U16 [R163+0x4800], R132 ;  /* 0x00480084a3007388 */ /* 0x0001e80000000400 */
[----:B------:R-:W-:Y:S04]  /*45a0*/  STS.U16 [R163+0x4b00], R242 ;  /* 0x004b00f2a3007388 */ /* 0x000fe80000000400 */
[----:B------:R1:W-:Y:S04]  /*45b0*/  STS.U16 [R163+0x4900], R134 ;  /* 0x00490086a3007388 */ /* 0x0003e80000000400 */
[----:B------:R-:W-:Y:S04]  /*45c0*/  STS.U16 [R163+0x4a00], R138 ;  /* 0x004a008aa3007388 */ /* 0x000fe80000000400 */
[----:B------:R-:W-:Y:S04]  /*45d0*/  STS.U16 [R163+0x4c00], R244 ;  /* 0x004c00f4a3007388 */ /* 0x000fe80000000400 */
[----:B------:R-:W-:Y:S04]  /*45e0*/  STS.U16 [R163+0x4d00], R246 ;  /* 0x004d00f6a3007388 */ /* 0x000fe80000000400 */
[----:B------:R-:W-:Y:S04]  /*45f0*/  STS.U16 [R163+0x4e00], R248 ;  /* 0x004e00f8a3007388 */ /* 0x000fe80000000400 */
[----:B------:R-:W-:Y:S04]  /*4600*/  STS.U16 [R163+0x4f00], R250 ;  /* 0x004f00faa3007388 */ /* 0x000fe80000000400 */
[----:B------:R-:W-:Y:S04]  /*4610*/  STS [R9+0x5000], R176 ;  /* 0x005000b009007388 */ /* 0x000fe80000000800 */
[----:B------:R-:W-:Y:S04]  /*4620*/  STS [R9+0x5100], R137 ;  /* 0x0051008909007388 */ /* 0x000fe80000000800 */
[----:B------:R-:W-:Y:S04]  /*4630*/  STS [R9+0x5200], R139 ;  /* 0x0052008b09007388 */ /* 0x000fe80000000800 */
[----:B------:R-:W-:Y:S04]  /*4640*/  STS [R9+0x5300], R175 ;  /* 0x005300af09007388 */ /* 0x000fe80000000800 */
[----:B------:R-:W-:Y:S04]  /*4650*/  STS [R9+0x5400], R177 ;  /* 0x005400b109007388 */ /* 0x000fe80000000800 */
[----:B------:R-:W-:Y:S04]  /*4660*/  STS [R9+0x5500], R252 ;  /* 0x005500fc09007388 */ /* 0x000fe80000000800 */
[----:B------:R-:W-:Y:S04]  /*4670*/  STS [R9+0x5600], R243 ;  /* 0x005600f309007388 */ /* 0x000fe80000000800 */
[----:B------:R-:W-:Y:S04]  /*4680*/  STS [R9+0x5700], R245 ;  /* 0x005700f509007388 */ /* 0x000fe80000000800 */
[----:B------:R-:W-:Y:S01]  /*4690*/  BAR.SYNC.DEFER_BLOCKING 0x0 ;  /* 0x0000000000007b1d */ /* 0x000fe20000010000 */
[----:B0-----:R-:W-:-:S04]  /*46a0*/  FADD R132, -R125, R174 ;  /* 0x000000ae7d847221 */ /* 0x001fc80000000100 */
[----:B------:R-:W-:Y:S01]  /*46b0*/  FMUL R132, R132, 1.4426950216293334961 ;  /* 0x3fb8aa3b84847820 */ /* 0x000fe20000400000 */
[----:B------:R-:W-:Y:S04]  /*46c0*/  LDSM.16.M88.4 R116, [R17+0x5000] ;  /* 0x005000001174783b */ /* 0x000fe80000000200 */
[----:B------:R-:W0:Y:S04]  /*46d0*/  LDSM.16.M88.4 R104, [R11+0x4000] ;  /* 0x004000000b68783b */ /* 0x000e280000000200 */
[----:B------:R-:W2:Y:S04]  /*46e0*/  LDSM.16.M88.4 R108, [R11+0x4800] ;  /* 0x004800000b6c783b */ /* 0x000ea80000000200 */
[----:B------:R-:W3:Y:S01]  /*46f0*/  LDSM.16.M88.4 R112, [R17+0x5200] ;  /* 0x005200001170783b */ /* 0x000ee20000000200 */
[----:B------:R-:W4:Y:S01]  /*4700*/  MUFU.EX2 R132, R132 ;  /* 0x0000008400847308 */ /* 0x000f220000000800 */
[----:B-1----:R-:W-:-:S02]  /*4710*/  FADD R134, -R123, R172 ;  /* 0x000000ac7b867221 */ /* 0x002fc40000000100 */
[C---:B----4-:R-:W-:Y:S02]  /*4720*/  FMUL R58, R132.reuse, R58 ;  /* 0x0000003a843a7220 */ /* 0x050fe40000400000 */
[C---:B------:R-:W-:Y:S02]  /*4730*/  FMUL R59, R132.reuse, R59 ;  /* 0x0000003b843b7220 */ /* 0x040fe40000400000 */
[C---:B------:R-:W-:Y:S02]  /*4740*/  FMUL R62, R132.reuse, R62 ;  /* 0x0000003e843e7220 */ /* 0x040fe40000400000 */
[C---:B------:R-:W-:Y:S02]  /*4750*/  FMUL R63, R132.reuse, R63 ;  /* 0x0000003f843f7220 */ /* 0x040fe40000400000 */
[C---:B------:R-:W-:Y:S02]  /*4760*/  FMUL R98, R132.reuse, R98 ;  /* 0x0000006284627220 */ /* 0x040fe40000400000 */
[----:B------:R-:W-:-:S02]  /*4770*/  FMUL R99, R132, R99 ;  /* 0x0000006384637220 */ /* 0x000fc40000400000 */
[C---:B------:R-:W-:Y:S02]  /*4780*/  FMUL R94, R132.reuse, R94 ;  /* 0x0000005e845e7220 */ /* 0x040fe40000400000 */
[----:B------:R-:W-:Y:S01]  /*4790*/  FMUL R95, R132, R95 ;  /* 0x0000005f845f7220 */ /* 0x000fe20000400000 */
[C---:B0-----:R-:W-:Y:S08]  /*47a0*/  HMMA.16816.F32 R48, R116.reuse, R104, R48 ;  /* 0x000000687430723c */ /* 0x041ff00000001830 */
[C---:B------:R-:W-:Y:S08]  /*47b0*/  HMMA.16816.F32 R52, R116.reuse, R106, R52 ;  /* 0x0000006a7434723c */ /* 0x040ff00000001834 */
[C---:B--2---:R-:W-:Y:S08]  /*47c0*/  HMMA.16816.F32 R40, R116.reuse, R108, R40 ;  /* 0x0000006c7428723c */ /* 0x044ff00000001828 */
[----:B------:R-:W-:Y:S07]  /*47d0*/  HMMA.16816.F32 R44, R116, R110, R44 ;  /* 0x0000006e742c723c */ /* 0x000fee000000182c */
[----:B------:R-:W-:Y:S01]  /*47e0*/  FADD R116, -R122, R173 ;  /* 0x000000ad7a747221 */ /* 0x000fe20000000100 */
[----:B---3--:R-:W-:Y:S03]  /*47f0*/  HMMA.16816.F32 R56, R112, R104, R56 ;  /* 0x000000687038723c */ /* 0x008fe60000001838 */
[----:B------:R-:W-:-:S02]  /*4800*/  FMUL R137, R116, 1.4426950216293334961 ;  /* 0x3fb8aa3b74897820 */ /* 0x000fc40000400000 */
[----:B------:R-:W0:Y:S03]  /*4810*/  LDSM.16.M88.4 R116, [R17+0x5400] ;  /* 0x005400001174783b */ /* 0x000e260000000200 */
[----:B------:R-:W-:Y:S01]  /*4820*/  HMMA.16816.F32 R60, R112, R106, R60 ;  /* 0x0000006a703c723c */ /* 0x000fe2000000183c */
[----:B------:R-:W-:-:S07]  /*4830*/  FMUL R135, R134, 1.4426950216293334961 ;  /* 0x3fb8aa3b86877820 */ /* 0x000fce0000400000 */
[C---:B------:R-:W-:Y:S01]  /*4840*/  HMMA.16816.F32 R96, R112.reuse, R108, R96 ;  /* 0x0000006c7060723c */ /* 0x040fe20000001860 */
[----:B------:R1:W2:Y:S07]  /*4850*/  MUFU.EX2 R134, R137 ;  /* 0x0000008900867308 */ /* 0x0002ae0000000800 */
[----:B------:R-:W-:Y:S01]  /*4860*/  HMMA.16816.F32 R92, R112, R110, R92 ;  /* 0x0000006e705c723c */ /* 0x000fe2000000185c */
[----:B------:R-:W3:Y:S01]  /*4870*/  LDSM.16.M88.4 R112, [R17+0x5600] ;  /* 0x005600001170783b */ /* 0x000ee20000000200 */
[----:B-1----:R-:W-:-:S04]  /*4880*/  FADD R137, -R121, R170 ;  /* 0x000000aa79897221 */ /* 0x002fc80000000100 */
[----:B------:R-:W-:Y:S01]  /*4890*/  FMUL R137, R137, 1.4426950216293334961 ;  /* 0x3fb8aa3b89897820 */ /* 0x000fe20000400000 */
[----:B------:R-:W1:Y:S08]  /*48a0*/  MUFU.EX2 R135, R135 ;  /* 0x0000008700877308 */ /* 0x000e700000000800 */
[----:B------:R-:W4:Y:S01]  /*48b0*/  MUFU.EX2 R137, R137 ;  /* 0x0000008900897308 */ /* 0x000f220000000800 */
[----:B--2---:R-:W-:-:S02]  /*48c0*/  FMUL R100, R134, R100 ;  /* 0x0000006486647220 */ /* 0x004fc40000400000 */
[----:B------:R-:W-:Y:S02]  /*48d0*/  FMUL R101, R134, R101 ;  /* 0x0000006586657220 */ /* 0x000fe40000400000 */
[C---:B------:R-:W-:Y:S02]  /*48e0*/  FMUL R72, R136.reuse, R72 ;  /* 0x0000004888487220 */ /* 0x040fe40000400000 */
[----:B------:R-:W-:Y:S02]  /*48f0*/  FMUL R73, R136, R73 ;  /* 0x0000004988497220 */ /* 0x000fe40000400000 */
[C---:B-1----:R-:W-:Y:S02]  /*4900*/  FMUL R102, R135.reuse, R102 ;  /* 0x0000006687667220 */ /* 0x042fe40000400000 */
[----:B------:R-:W-:Y:S01]  /*4910*/  FMUL R103, R135, R103 ;  /* 0x0000006787677220 */ /* 0x000fe20000400000 */
[----:B------:R-:W-:Y:S01]  /*4920*/  UIADD3.X UR5, URZ, UR5, URZ, UP0, !UPT ;  /* 0x000000053f057290 */ /* 0x000fe200087fe43f */
[----:B----4-:R-:W-:-:S02]  /*4930*/  FMUL R74, R137, R74 ;  /* 0x0000004a894a7220 */ /* 0x010fc40000400000 */
[----:B------:R-:W-:-:S03]  /*4940*/  FMUL R75, R137, R75 ;  /* 0x0000004b894b7220 */ /* 0x000fc60000400000 */
[----:B0-----:R-:W-:Y:S01]  /*4950*/  HMMA.16816.F32 R100, R116, R104, R100 ;  /* 0x000000687464723c */ /* 0x001fe20000001864 */
[----:B------:R-:W-:-:S07]  /*4960*/  ISETP.LE.U32.AND P1, PT, R162, UR4, PT ;  /* 0x00000004a2007c0c */ /* 0x000fce000bf23070 */
[----:B---3--:R-:W-:Y:S07]  /*4970*/  HMMA.16816.F32 R72, R112, R104, R72 ;  /* 0x000000687048723c */ /* 0x008fee0000001848 */
[----:B------:R-:W-:-:S05]  /*4980*/  IMAD.U32 R105, RZ, RZ, UR5 ;  /* 0x00000005ff697e24 */ /* 0x000fca000f8e00ff */
[----:B------:R-:W-:Y:S01]  /*4990*/  ISETP.GE.U32.AND.EX P1, PT, R105, RZ, PT, P1 ;  /* 0x000000ff6900720c */ /* 0x000fe20003f26110 */
[C---:B------:R-:W-:Y:S02]  /*49a0*/  FMUL R64, R134.reuse, R64 ;  /* 0x0000004086407220 */ /* 0x040fe40000400000 */
[C---:B------:R-:W-:Y:S02]  /*49b0*/  FMUL R65, R134.reuse, R65 ;  /* 0x0000004186417220 */ /* 0x040fe40000400000 */
[C---:B------:R-:W-:Y:S02]  /*49c0*/  FMUL R66, R135.reuse, R66 ;  /* 0x0000004287427220 */ /* 0x040fe40000400000 */
[----:B------:R-:W-:Y:S02]  /*49d0*/  FMUL R67, R135, R67 ;  /* 0x0000004387437220 */ /* 0x000fe40000400000 */
[C---:B------:R-:W-:Y:S02]  /*49e0*/  FMUL R68, R134.reuse, R68 ;  /* 0x0000004486447220 */ /* 0x040fe40000400000 */
[----:B------:R-:W-:-:S02]  /*49f0*/  FMUL R69, R134, R69 ;  /* 0x0000004586457220 */ /* 0x000fc40000400000 */
        /* <DEDUP_REMOVED lines=17> */
[----:B------:R-:W-:Y:S01]  /*4b10*/  FMUL R87, R137, R87 ;  /* 0x0000005789577220 */ /* 0x000fe20000400000 */
[----:B------:R-:W-:Y:S01]  /*4b20*/  MOV R104, 0x10 ;  /* 0x0000001000687802 */ /* 0x000fe20000000f00 */
[----:B------:R-:W-:Y:S01]  /*4b30*/  HMMA.16816.F32 R64, R116, R106, R64 ;  /* 0x0000006a7440723c */ /* 0x000fe20000001840 */
[----:B------:R-:W-:Y:S01]  /*4b40*/  FFMA R156, R132, R156, R133 ;  /* 0x0000009c849c7223 */ /* 0x000fe20000000085 */
[----:B------:R-:W-:Y:S01]  /*4b50*/  MOV R177, R126 ;  /* 0x0000007e00b17202 */ /* 0x000fe20000000f00 */
[----:B------:R-:W-:Y:S01]  /*4b60*/  FFMA R155, R134, R155, R130 ;  /* 0x0000009b869b7223 */ /* 0x000fe20000000082 */
[----:B------:R-:W-:Y:S01]  /*4b70*/  MOV R175, R124 ;  /* 0x0000007c00af7202 */ /* 0x000fe20000000f00 */
[----:B------:R-:W-:-:S03]  /*4b80*/  IMAD R15, R104, c[0x0][0x1b4], R15 ;  /* 0x00006d00680f7a24 */ /* 0x000fc600078e020f */
[----:B------:R-:W-:Y:S01]  /*4b90*/  HMMA.16816.F32 R68, R116, R108, R68 ;  /* 0x0000006c7444723c */ /* 0x000fe20000001844 */
[----:B------:R-:W-:Y:S01]  /*4ba0*/  IMAD R16, R104, c[0x0][0x1a4], R16 ;  /* 0x0000690068107a24 */ /* 0x000fe200078e0210 */
[----:B------:R-:W-:Y:S01]  /*4bb0*/  MOV R173, R122 ;  /* 0x0000007a00ad7202 */ /* 0x000fe20000000f00 */
[----:B------:R-:W-:Y:S01]  /*4bc0*/  FFMA R154, R135, R154, R131 ;  /* 0x0000009a879a7223 */ /* 0x000fe20000000083 */
[----:B------:R-:W-:Y:S01]  /*4bd0*/  MOV R171, R120 ;  /* 0x0000007800ab7202 */ /* 0x000fe20000000f00 */
[----:B------:R-:W-:-:S03]  /*4be0*/  FFMA R153, R136, R153, R128 ;  /* 0x0000009988997223 */ /* 0x000fc60000000080 */
[----:B------:R-:W-:Y:S01]  /*4bf0*/  HMMA.16816.F32 R88, R116, R110, R88 ;  /* 0x0000006e7458723c */ /* 0x000fe20000001858 */
[----:B------:R-:W-:Y:S02]  /*4c00*/  FFMA R152, R137, R152, R129 ;  /* 0x0000009889987223 */ /* 0x000fe40000000081 */
[----:B------:R-:W-:Y:S02]  /*4c10*/  IMAD.MOV.U32 R176, RZ, RZ, R127 ;  /* 0x000000ffffb07224 */ /* 0x000fe400078e007f */
[----:B------:R-:W-:-:S03]  /*4c20*/  IMAD.MOV.U32 R174, RZ, RZ, R125 ;  /* 0x000000ffffae7224 */ /* 0x000fc600078e007d */
[----:B------:R-:W-:Y:S01]  /*4c30*/  HMMA.16816.F32 R76, R112, R106, R76 ;  /* 0x0000006a704c723c */ /* 0x000fe2000000184c */
[----:B------:R-:W-:Y:S02]  /*4c40*/  IMAD.MOV.U32 R172, RZ, RZ, R123 ;  /* 0x000000ffffac7224 */ /* 0x000fe400078e007b */
[----:B------:R-:W-:-:S05]  /*4c50*/  IMAD.MOV.U32 R170, RZ, RZ, R121 ;  /* 0x000000ffffaa7224 */ /* 0x000fca00078e0079 */
[C---:B------:R-:W-:Y:S08]  /*4c60*/  HMMA.16816.F32 R80, R112.reuse, R108, R80 ;  /* 0x0000006c7050723c */ /* 0x040ff00000001850 */
[----:B------:R-:W-:Y:S01]  /*4c70*/  HMMA.16816.F32 R84, R112, R110, R84 ;  /* 0x0000006e7054723c */ /* 0x000fe20000001854 */
[----:B------:R-:W-:Y:S01]  /*4c80*/  @P1 CALL.REL.NOINC `(.L_x_0) ;  /* 0x0000001000001944 */ /* 0x000fe20003c00000 */
[----:B------:R-:W-:Y:S06]  /*4c90*/  BRA `(.L_x_1) ;  /* 0xffffdc7000007947 */ /* 0x000fec000383ffff */
.L_x_0:
[----:B------:R-:W-:-:S03]  /*4ca0*/  NOP ;  /* 0x0000000000007918 */ /* 0x000fc60000000000 */
[C---:B------:R-:W-:Y:S01]  /*4cb0*/  LEA R18, R3.reuse, R10, 0x1 ;  /* 0x0000000a03127211 */ /* 0x040fe200078e08ff */
[----:B------:R-:W-:Y:S01]  /*4cc0*/  IMAD.MOV.U32 R226, RZ, RZ, R70 ;  /* 0x000000ffffe27224 */ /* 0x000fe200078e0046 */
[----:B------:R-:W-:Y:S01]  /*4cd0*/  LOP3.LUT R5, R0, 0x70, RZ, 0xc0, !PT ;  /* 0x0000007000057812 */ /* 0x000fe200078ec0ff */
[----:B------:R-:W-:Y:S01]  /*4ce0*/  IMAD.MOV.U32 R224, RZ, RZ, R66 ;  /* 0x000000ffffe07224 */ /* 0x000fe200078e0042 */
[----:B------:R-:W-:Y:S01]  /*4cf0*/  LOP3.LUT R7, R160, 0xc00, RZ, 0xc0, !PT ;  /* 0x00000c00a0077812 */ /* 0x000fe200078ec0ff */
[----:B------:R-:W-:Y:S01]  /*4d00*/  IMAD R20, R3, 0x2, R18 ;  /* 0x0000000203147824 */ /* 0x000fe200078e0212 */
[----:B------:R-:W-:Y:S01]  /*4d10*/  ISETP.GE.U32.AND P0, PT, R169, 0x40, PT ;  /* 0x00000040a900780c */ /* 0x000fe20003f06070 */
[----:B------:R-:W-:Y:S01]  /*4d20*/  FMUL R66, R152, 8388608 ;  /* 0x4b00000098427820 */ /* 0x000fe20000400000 */
[----:B------:R-:W-:Y:S01]  /*4d30*/  LEA R169, R166, R5, 0x2 ;  /* 0x00000005a6a97211 */ /* 0x000fe200078e10ff */
[----:B------:R-:W-:Y:S01]  /*4d40*/  IMAD R5, R2, c[0x0][0x1c0], RZ ;  /* 0x0000700002057a24 */ /* 0x000fe200078e02ff */
[----:B------:R-:W-:Y:S01]  /*4d50*/  LEA R22, R3, R20, 0x1 ;  /* 0x0000001403167211 */ /* 0x000fe200078e08ff */
[----:B------:R-:W-:Y:S01]  /*4d60*/  IMAD.MOV.U32 R228, RZ, RZ, R81 ;  /* 0x000000ffffe47224 */ /* 0x000fe200078e0051 */
[----:B------:R-:W-:Y:S01]  /*4d70*/  LEA R166, R164, R7, 0x3 ;  /* 0x00000007a4a67211 */ /* 0x000fe200078e18ff */
[----:B------:R-:W-:Y:S01]  /*4d80*/  IMAD.SHL.U32 R169, R169, 0x8, RZ ;  /* 0x00000008a9a97824 */ /* 0x000fe200078e00ff */
[C---:B------:R-:W-:Y:S01]  /*4d90*/  LOP3.LUT R7, R0.reuse, 0xc, RZ, 0xc0, !PT ;  /* 0x0000000c00077812 */ /* 0x040fe200078ec0ff */
[----:B------:R-:W-:Y:S01]  /*4da0*/  IMAD R24, R3, 0x2, R22 ;  /* 0x0000000203187824 */ /* 0x000fe200078e0216 */
[----:B------:R-:W-:Y:S01]  /*4db0*/  SHF.L.U32 R9, R0, 0x4, RZ ;  /* 0x0000000400097819 */ /* 0x000fe200000006ff */
[----:B------:R-:W-:Y:S01]  /*4dc0*/  IMAD.HI R217, R5, 0x2, RZ ;  /* 0x0000000205d97827 */ /* 0x000fe200078e02ff */
[----:B------:R-:W-:Y:S01]  /*4dd0*/  LEA R128, R7, R7, 0x9 ;  /* 0x0000000707807211 */ /* 0x000fe200078e48ff */
[----:B------:R-:W-:Y:S01]  /*4de0*/  BAR.SYNC.DEFER_BLOCKING 0x0 ;  /* 0x0000000000007b1d */ /* 0x000fe20000010000 */
[----:B------:R-:W-:Y:S01]  /*4df0*/  LEA R26, R3, R24, 0x1 ;  /* 0x00000018031a7211 */ /* 0x000fe200078e08ff */
[----:B------:R-:W-:Y:S01]  /*4e00*/  IMAD.MOV.U32 R219, RZ, RZ, R68 ;  /* 0x000000ffffdb7224 */ /* 0x000fe200078e0044 */
[----:B------:R-:W-:Y:S01]  /*4e10*/  LOP3.LUT R12, R9, 0x70, RZ, 0xc0, !PT ;  /* 0x00000070090c7812 */ /* 0x000fe200078ec0ff */
[----:B------:R-:W-:Y:S01]  /*4e20*/  IMAD.U32 R169, R128, 0x2, R169 ;  /* 0x0000000280a97824 */ /* 0x000fe200078e00a9 */
[----:B------:R-:W-:Y:S01]  /*4e30*/  SHF.R.U32.HI R9, RZ, 0x1, R0 ;  /* 0x00000001ff097819 */ /* 0x000fe20000011600 */
[----:B------:R-:W-:Y:S01]  /*4e40*/  IMAD R28, R3, 0x2, R26 ;  /* 0x00000002031c7824 */ /* 0x000fe200078e021a */
[----:B------:R-:W-:Y:S01]  /*4e50*/  SHF.L.U32 R215, R5, 0x1, RZ ;  /* 0x0000000105d77819 */ /* 0x000fe200000006ff */
[----:B------:R-:W-:Y:S01]  /*4e60*/  IMAD R0, R167, c[0x0][0x1c4], RZ ;  /* 0x00007100a7007a24 */ /* 0x000fe200078e02ff */
[----:B------:R-:W-:Y:S01]  /*4e70*/  LOP3.LUT R9, R9, 0xc, RZ, 0xc0, !PT ;  /* 0x0000000c09097812 */ /* 0x000fe200078ec0ff */
[----:B------:R-:W-:Y:S01]  /*4e80*/  IMAD R16, R165, 0x4, R12 ;  /* 0x00000004a5107824 */ /* 0x000fe200078e020c */
[----:B------:R-:W-:Y:S01]  /*4e90*/  LEA R30, R3, R28, 0x1 ;  /* 0x0000001c031e7211 */ /* 0x000fe200078e08ff */
[----:B------:R-:W-:Y:S01]  /*4ea0*/  IMAD.SHL.U32 R12, R0, 0x2, RZ ;  /* 0x00000002000c7824 */ /* 0x000fe200078e00ff */
[----:B------:R-:W-:Y:S01]  /*4eb0*/  LOP3.LUT R166, R166, 0x1008, R161, 0x78, !PT ;  /* 0x00001008a6a67812 */ /* 0x000fe200078e78a1 */
[----:B------:R-:W-:Y:S01]  /*4ec0*/  IMAD.HI R14, R0, 0x2, RZ ;  /* 0x00000002000e7827 */ /* 0x000fe200078e02ff */
[----:B------:R-:W-:-:S02]  /*4ed0*/  IADD3 R0, R9, R16, RZ ;  /* 0x0000001009007210 */ /* 0x000fc40007ffe0ff */
[----:B------:R-:W-:Y:S01]  /*4ee0*/  IADD3 R215, P1, P2, R12, c[0x0][0x178], R215 ;  /* 0x00005e000cd77a10 */ /* 0x000fe20007a3e0d7 */
[----:B------:R-:W-:Y:S01]  /*4ef0*/  IMAD R32, R3, 0x2, R30 ;  /* 0x0000000203207824 */ /* 0x000fe200078e021e */
[----:B------:R-:W-:Y:S01]  /*4f00*/  MOV R225, R67 ;  /* 0x0000004300e17202 */ /* 0x000fe20000000f00 */
[----:B------:R-:W-:Y:S01]  /*4f10*/  FMUL R67, R153, 8388608 ;  /* 0x4b00000099437820 */ /* 0x000fe20000400000 */
[----:B------:R-:W-:Y:S01]  /*4f20*/  IADD3.X R217, R14, c[0x0][0x17c], R217, P1, P2 ;  /* 0x00005f000ed97a10 */ /* 0x000fe20000fe44d9 */
[----:B------:R-:W-:Y:S01]  /*4f30*/  IMAD.MOV.U32 R230, RZ, RZ, R155 ;  /* 0x000000ffffe67224 */ /* 0x000fe200078e009b */
[C---:B------:R-:W-:Y:S02]  /*4f40*/  LEA R34, R3.reuse, R32, 0x1 ;  /* 0x0000002003227211 */ /* 0x040fe400078e08ff */
[-C--:B------:R-:W-:Y:S02]  /*4f50*/  LEA R14, P2, R6, R215.reuse, 0x1 ;  /* 0x000000d7060e7211 */ /* 0x080fe400078408ff */
[----:B------:R-:W-:Y:S01]  /*4f60*/  LEA R12, P1, R4, R215, 0x1 ;  /* 0x000000d7040c7211 */ /* 0x000fe200078208ff */
[----:B------:R-:W-:Y:S01]  /*4f70*/  IMAD R36, R3, 0x2, R34 ;  /* 0x0000000203247824 */ /* 0x000fe200078e0222 */
[----:B------:R-:W-:-:S02]  /*4f80*/  LEA.HI.X.SX32 R15, R6, R217, 0x1, P2 ;  /* 0x000000d9060f7211 */ /* 0x000fc400010f0eff */
[C---:B------:R-:W-:Y:S02]  /*4f90*/  LEA R6, P2, R18.reuse, R215, 0x1 ;  /* 0x000000d712067211 */ /* 0x040fe400078408ff */
[C---:B------:R-:W-:Y:S02]  /*4fa0*/  LEA R38, R3.reuse, R36, 0x1 ;  /* 0x0000002403267211 */ /* 0x040fe400078e08ff */
[----:B------:R-:W-:Y:S02]  /*4fb0*/  LEA.HI.X.SX32 R7, R18, R217, 0x1, P2 ;  /* 0x000000d912077211 */ /* 0x000fe400010f0eff */
[----:B------:R-:W-:Y:S01]  /*4fc0*/  LEA R18, P2, R24, R215, 0x1 ;  /* 0x000000d718127211 */ /* 0x000fe200078408ff */
[C---:B------:R-:W-:Y:S01]  /*4fd0*/  IMAD R104, R3.reuse, 0x2, R38 ;  /* 0x0000000203687824 */ /* 0x040fe200078e0226 */
[----:B------:R-:W-:Y:S02]  /*4fe0*/  LEA.HI.X.SX32 R13, R4, R217, 0x1, P1 ;  /* 0x000000d9040d7211 */ /* 0x000fe400008f0eff */
[-C--:B------:R-:W-:Y:S01]  /*4ff0*/  LEA R4, P1, R10, R215.reuse, 0x1 ;  /* 0x000000d70a047211 */ /* 0x080fe200078208ff */
[----:B------:R-:W-:Y:S01]  /*5000*/  IMAD R106, R3, 0x2, R104 ;  /* 0x00000002036a7824 */ /* 0x000fe200078e0268 */
[----:B------:R-:W-:-:S02]  /*5010*/  LEA R16, P3, R8, R215, 0x1 ;  /* 0x000000d708107211 */ /* 0x000fc400078608ff */
[----:B------:R-:W-:Y:S01]  /*5020*/  LEA.HI.X.SX32 R19, R24, R217, 0x1, P2 ;  /* 0x000000d918137211 */ /* 0x000fe200010f0eff */
[C---:B------:R-:W-:Y:S01]  /*5030*/  IMAD R108, R3.reuse, 0x2, R106 ;  /* 0x00000002036c7824 */ /* 0x040fe200078e026a */
[----:B------:R-:W-:Y:S02]  /*5040*/  LEA R24, P2, R30, R215, 0x1 ;  /* 0x000000d71e187211 */ /* 0x000fe400078408ff */
[-C--:B------:R-:W-:Y:S02]  /*5050*/  LEA.HI.X.SX32 R5, R10, R217.reuse, 0x1, P1 ;  /* 0x000000d90a057211 */ /* 0x080fe400008f0eff */
[C---:B------:R-:W-:Y:S02]  /*5060*/  LEA R110, R3.reuse, R108, 0x1 ;  /* 0x0000006c036e7211 */ /* 0x040fe400078e08ff */
        /* <DEDUP_REMOVED lines=10> */
[----:B------:R-:W-:-:S02]  /*5110*/  LEA R118, R3, R116, 0x1 ;  /* 0x0000007403767211 */ /* 0x000fc400078e08ff */
[-C--:B------:R-:W-:Y:S02]  /*5120*/  LEA R22, P1, R28, R215.reuse, 0x1 ;  /* 0x000000d71c167211 */ /* 0x080fe400078208ff */
[----:B------:R-:W-:Y:S01]  /*5130*/  LEA R20, P3, R26, R215, 0x1 ;  /* 0x000000d71a147211 */ /* 0x000fe200078608ff */
[C---:B------:R-:W-:Y:S01]  /*5140*/  IMAD R128, R3.reuse, 0x2, R118 ;  /* 0x0000000203807824 */ /* 0x040fe200078e0276 */
[----:B------:R-:W-:Y:S02]  /*5150*/  LEA.HI.X.SX32 R31, R36, R217, 0x1, P2 ;  /* 0x000000d9241f7211 */ /* 0x000fe400010f0eff */
[----:B------:R-:W-:Y:S02]  /*5160*/  LEA R36, P2, R106, R215, 0x1 ;  /* 0x000000d76a247211 */ /* 0x000fe400078408ff */
[----:B------:R-:W-:Y:S02]  /*5170*/  LEA R130, R3, R128, 0x1 ;  /* 0x0000008003827211 */ /* 0x000fe400078e08ff */
[----:B------:R-:W-:-:S02]  /*5180*/  LEA.HI.X.SX32 R23, R28, R217, 0x1, P1 ;  /* 0x000000d91c177211 */ /* 0x000fc400008f0eff */
[----:B------:R-:W-:Y:S01]  /*5190*/  LEA.HI.X.SX32 R21, R26, R217, 0x1, P3 ;  /* 0x000000d91a157211 */ /* 0x000fe200018f0eff */
[C---:B------:R-:W-:Y:S01]  /*51a0*/  IMAD R132, R3.reuse, 0x2, R130 ;  /* 0x0000000203847824 */ /* 0x040fe200078e0282 */
[-C--:B------:R-:W-:Y:S02]  /*51b0*/  LEA R28, P1, R34, R215.reuse, 0x1 ;  /* 0x000000d7221c7211 */ /* 0x080fe400078208ff */
[----:B------:R-:W-:Y:S02]  /*51c0*/  LEA R26, P3, R32, R215, 0x1 ;  /* 0x000000d7201a7211 */ /* 0x000fe400078608ff */
[C---:B------:R-:W-:Y:S02]  /*51d0*/  LEA R134, R3.reuse, R132, 0x1 ;  /* 0x0000008403867211 */ /* 0x040fe400078e08ff */
[----:B------:R-:W-:Y:S02]  /*51e0*/  LEA.HI.X.SX32 R37, R106, R217, 0x1, P2 ;  /* 0x000000d96a257211 */ /* 0x000fe400010f0eff */
[----:B------:R-:W-:Y:S01]  /*51f0*/  LEA R106, P2, R112, R215, 0x1 ;  /* 0x000000d7706a7211 */ /* 0x000fe200078408ff */
[----:B------:R-:W-:Y:S01]  /*5200*/  IMAD R136, R3, 0x2, R134 ;  /* 0x0000000203887824 */ /* 0x000fe200078e0286 */
[----:B------:R-:W-:-:S02]  /*5210*/  LEA.HI.X.SX32 R29, R34, R217, 0x1, P1 ;  /* 0x000000d9221d7211 */ /* 0x000fc400008f0eff */
[----:B------:R-:W-:Y:S02]  /*5220*/  LEA.HI.X.SX32 R27, R32, R217, 0x1, P3 ;  /* 0x000000d9201b7211 */ /* 0x000fe400018f0eff */
[C---:B------:R-:W-:Y:S02]  /*5230*/  LEA R138, R3.reuse, R136, 0x1 ;  /* 0x00000088038a7211 */ /* 0x040fe400078e08ff */
[-C--:B------:R-:W-:Y:S02]  /*5240*/  LEA R34, P1, R104, R215.reuse, 0x1 ;  /* 0x000000d768227211 */ /* 0x080fe400078208ff */
[----:B------:R-:W-:Y:S01]  /*5250*/  LEA R32, P3, R38, R215, 0x1 ;  /* 0x000000d726207211 */ /* 0x000fe200078608ff */
[----:B------:R-:W-:Y:S01]  /*5260*/  IMAD R140, R3, 0x2, R138 ;  /* 0x00000002038c7824 */ /* 0x000fe200078e028a */
[----:B------:R-:W-:Y:S02]  /*5270*/  LEA.HI.X.SX32 R107, R112, R217, 0x1, P2 ;  /* 0x000000d9706b7211 */ /* 0x000fe400010f0eff */
[----:B------:R-:W-:-:S02]  /*5280*/  LEA R112, P2, R118, R215, 0x1 ;  /* 0x000000d776707211 */ /* 0x000fc400078408ff */
[C---:B------:R-:W-:Y:S02]  /*5290*/  LEA R142, R3.reuse, R140, 0x1 ;  /* 0x0000008c038e7211 */ /* 0x040fe400078e08ff */
[-C--:B------:R-:W-:Y:S02]  /*52a0*/  LEA.HI.X.SX32 R35, R104, R217.reuse, 0x1, P1 ;  /* 0x000000d968237211 */ /* 0x080fe400008f0eff */
[----:B------:R-:W-:Y:S01]  /*52b0*/  LEA.HI.X.SX32 R33, R38, R217, 0x1, P3 ;  /* 0x000000d926217211 */ /* 0x000fe200018f0eff */
[C---:B------:R-:W-:Y:S01]  /*52c0*/  IMAD R144, R3.reuse, 0x2, R142 ;  /* 0x0000000203907824 */ /* 0x040fe200078e028e */
[-C--:B------:R-:W-:Y:S02]  /*52d0*/  LEA R104, P1, R110, R215.reuse, 0x1 ;  /* 0x000000d76e687211 */ /* 0x080fe400078208ff */
[----:B------:R-:W-:Y:S02]  /*52e0*/  LEA R38, P3, R108, R215, 0x1 ;  /* 0x000000d76c267211 */ /* 0x000fe400078608ff */
[----:B------:R-:W-:-:S02]  /*52f0*/  LEA R146, R3, R144, 0x1 ;  /* 0x0000009003927211 */ /* 0x000fc400078e08ff */
[----:B------:R-:W-:Y:S02]  /*5300*/  LEA.HI.X.SX32 R113, R118, R217, 0x1, P2 ;  /* 0x000000d976717211 */ /* 0x000fe400010f0eff */
[----:B------:R-:W-:Y:S01]  /*5310*/  LEA R118, P2, R132, R215, 0x1 ;  /* 0x000000d784767211 */ /* 0x000fe200078408ff */
[C---:B------:R-:W-:Y:S01]  /*5320*/  IMAD R148, R3.reuse, 0x2, R146 ;  /* 0x0000000203947824 */ /* 0x040fe200078e0292 */
[-C--:B------:R-:W-:Y:S02]  /*5330*/  LEA.HI.X.SX32 R105, R110, R217.reuse, 0x1, P1 ;  /* 0x000000d96e697211 */ /* 0x080fe400008f0eff */
[----:B------:R-:W-:Y:S02]  /*5340*/  LEA.HI.X.SX32 R39, R108, R217, 0x1, P3 ;  /* 0x000000d96c277211 */ /* 0x000fe400018f0eff */
[----:B------:R-:W-:Y:S02]  /*5350*/  LEA R150, R3, R148, 0x1 ;  /* 0x0000009403967211 */ /* 0x000fe400078e08ff */
[----:B------:R-:W-:-:S02]  /*5360*/  LEA R110, P1, R116, R215, 0x1 ;  /* 0x000000d7746e7211 */ /* 0x000fc400078208ff */
[----:B------:R-:W-:Y:S01]  /*5370*/  LEA R108, P3, R114, R215, 0x1 ;  /* 0x000000d7726c7211 */ /* 0x000fe200078608ff */
[C---:B------:R-:W-:Y:S01]  /*5380*/  IMAD R160, R3.reuse, 0x2, R150 ;  /* 0x0000000203a07824 */ /* 0x040fe200078e0296 */
[----:B------:R-:W-:Y:S02]  /*5390*/  LEA.HI.X.SX32 R119, R132, R217, 0x1, P2 ;  /* 0x000000d984777211 */ /* 0x000fe400010f0eff */
[----:B------:R-:W-:Y:S02]  /*53a0*/  LEA R132, P2, R138, R215, 0x1 ;  /* 0x000000d78a847211 */ /* 0x000fe400078408ff */
[C---:B------:R-:W-:Y:S02]  /*53b0*/  LEA R162, R3.reuse, R160, 0x1 ;  /* 0x000000a003a27211 */ /* 0x040fe400078e08ff */
[-C--:B------:R-:W-:Y:S02]  /*53c0*/  LEA.HI.X.SX32 R111, R116, R217.reuse, 0x1, P1 ;  /* 0x000000d9746f7211 */ /* 0x080fe400008f0eff */
[----:B------:R-:W-:Y:S01]  /*53d0*/  LEA.HI.X.SX32 R109, R114, R217, 0x1, P3 ;  /* 0x000000d9726d7211 */ /* 0x000fe200018f0eff */
[----:B------:R-:W-:Y:S01]  /*53e0*/  IMAD R164, R3, 0x2, R162 ;  /* 0x0000000203a47824 */ /* 0x000fe200078e02a2 */
[----:B------:R-:W-:-:S02]  /*53f0*/  LEA R116, P1, R130, R215, 0x1 ;  /* 0x000000d782747211 */ /* 0x000fc400078208ff */
[----:B------:R-:W-:Y:S02]  /*5400*/  LEA R114, P3, R128, R215, 0x1 ;  /* 0x000000d780727211 */ /* 0x000fe400078608ff */
[C---:B------:R-:W-:Y:S02]  /*5410*/  LEA R170, R3.reuse, R164, 0x1 ;  /* 0x000000a403aa7211 */ /* 0x040fe400078e08ff */
[----:B------:R-:W-:Y:S02]  /*5420*/  LEA.HI.X.SX32 R133, R138, R217, 0x1, P2 ;  /* 0x000000d98a857211 */ /* 0x000fe400010f0eff */
[----:B------:R-:W-:Y:S01]  /*5430*/  LEA R138, P2, R144, R215, 0x1 ;  /* 0x000000d7908a7211 */ /* 0x000fe200078408ff */
[----:B------:R-:W-:Y:S01]  /*5440*/  IMAD R172, R3, 0x2, R170 ;  /* 0x0000000203ac7824 */ /* 0x000fe200078e02aa */
[-C--:B------:R-:W-:Y:S02]  /*5450*/  LEA.HI.X.SX32 R117, R130, R217.reuse, 0x1, P1 ;  /* 0x000000d982757211 */ /* 0x080fe400008f0eff */
[----:B------:R-:W-:-:S02]  /*5460*/  LEA.HI.X.SX32 R115, R128, R217, 0x1, P3 ;  /* 0x000000d980737211 */ /* 0x000fc400018f0eff */
[C---:B------:R-:W-:Y:S02]  /*5470*/  LEA R174, R3.reuse, R172, 0x1 ;  /* 0x000000ac03ae7211 */ /* 0x040fe400078e08ff */
[-C--:B------:R-:W-:Y:S02]  /*5480*/  LEA R130, P1, R136, R215.reuse, 0x1 ;  /* 0x000000d788827211 */ /* 0x080fe400078208ff */
[----:B------:R-:W-:Y:S01]  /*5490*/  LEA R128, P3, R134, R215, 0x1 ;  /* 0x000000d786807211 */ /* 0x000fe200078608ff */
[C---:B------:R-:W-:Y:S01]  /*54a0*/  IMAD R176, R3.reuse, 0x2, R174 ;  /* 0x0000000203b07824 */ /* 0x040fe200078e02ae */
[----:B------:R-:W-:Y:S02]  /*54b0*/  LEA.HI.X.SX32 R139, R144, R217, 0x1, P2 ;  /* 0x000000d9908b7211 */ /* 0x000fe400010f0eff */
[----:B------:R-:W-:Y:S02]  /*54c0*/  LEA R144, P2, R150, R215, 0x1 ;  /* 0x000000d796907211 */ /* 0x000fe400078408ff */
[----:B------:R-:W-:-:S02]  /*54d0*/  LEA R178, R3, R176, 0x1 ;  /* 0x000000b003b27211 */ /* 0x000fc400078e08ff */
[-C--:B------:R-:W-:Y:S02]  /*54e0*/  LEA.HI.X.SX32 R131, R136, R217.reuse, 0x1, P1 ;  /* 0x000000d988837211 */ /* 0x080fe400008f0eff */
[----:B------:R-:W-:Y:S01]  /*54f0*/  LEA.HI.X.SX32 R129, R134, R217, 0x1, P3 ;  /* 0x000000d986817211 */ /* 0x000fe200018f0eff */
[C---:B------:R-:W-:Y:S01]  /*5500*/  IMAD R180, R3.reuse, 0x2, R178 ;  /* 0x0000000203b47824 */ /* 0x040fe200078e02b2 */
[-C--:B------:R-:W-:Y:S02]  /*5510*/  LEA R136, P1, R142, R215.reuse, 0x1 ;  /* 0x000000d78e887211 */ /* 0x080fe400078208ff */
[----:B------:R-:W-:Y:S02]  /*5520*/  LEA R134, P3, R140, R215, 0x1 ;  /* 0x000000d78c867211 */ /* 0x000fe400078608ff */
[----:B------:R-:W-:Y:S02]  /*5530*/  LEA R182, R3, R180, 0x1 ;  /* 0x000000b403b67211 */ /* 0x000fe400078e08ff */
[----:B------:R-:W-:-:S02]  /*5540*/  LEA.HI.X.SX32 R145, R150, R217, 0x1, P2 ;  /* 0x000000d996917211 */ /* 0x000fc400010f0eff */
[----:B------:R-:W-:Y:S01]  /*5550*/  LEA R150, P2, R164, R215, 0x1 ;  /* 0x000000d7a4967211 */ /* 0x000fe200078408ff */
[C---:B------:R-:W-:Y:S01]  /*5560*/  IMAD R184, R3.reuse, 0x2, R182 ;  /* 0x0000000203b87824 */ /* 0x040fe200078e02b6 */
[-C--:B------:R-:W-:Y:S02]  /*5570*/  LEA.HI.X.SX32 R137, R142, R217.reuse, 0x1, P1 ;  /* 0x000000d98e897211 */ /* 0x080fe400008f0eff */
[----:B------:R-:W-:Y:S02]  /*5580*/  LEA.HI.X.SX32 R135, R140, R217, 0x1, P3 ;  /* 0x000000d98c877211 */ /* 0x000fe400018f0eff */
[C---:B------:R-:W-:Y:S02]  /*5590*/  LEA R186, R3.reuse, R184, 0x1 ;  /* 0x000000b803ba7211 */ /* 0x040fe400078e08ff */
[-C--:B------:R-:W-:Y:S02]  /*55a0*/  LEA R142, P1, R148, R215.reuse, 0x1 ;  /* 0x000000d7948e7211 */ /* 0x080fe400078208ff */
[----:B------:R-:W-:Y:S01]  /*55b0*/  LEA R140, P3, R146, R215, 0x1 ;  /* 0x000000d7928c7211 */ /* 0x000fe200078608ff */
[----:B------:R-:W-:Y:S01]  /*55c0*/  IMAD R188, R3, 0x2, R186 ;  /* 0x0000000203bc7824 */ /* 0x000fe200078e02ba */
[----:B------:R-:W-:-:S02]  /*55d0*/  LEA.HI.X.SX32 R151, R164, R217, 0x1, P2 ;  /* 0x000000d9a4977211 */ /* 0x000fc400010f0eff */
[----:B------:R-:W-:Y:S02]  /*55e0*/  LEA R164, P2, R174, R215, 0x1 ;  /* 0x000000d7aea47211 */ /* 0x000fe400078408ff */
[C---:B------:R-:W-:Y:S02]  /*55f0*/  LEA R190, R3.reuse, R188, 0x1 ;  /* 0x000000bc03be7211 */ /* 0x040fe400078e08ff */
[-C--:B------:R-:W-:Y:S02]  /*5600*/  LEA.HI.X.SX32 R143, R148, R217.reuse, 0x1, P1 ;  /* 0x000000d9948f7211 */ /* 0x080fe400008f0eff */
[----:B------:R-:W-:Y:S01]  /*5610*/  LEA.HI.X.SX32 R141, R146, R217, 0x1, P3 ;  /* 0x000000d9928d7211 */ /* 0x000fe200018f0eff */
[----:B------:R-:W-:Y:S01]  /*5620*/  IMAD R192, R3, 0x2, R190 ;  /* 0x0000000203c07824 */ /* 0x000fe200078e02be */
[-C--:B------:R-:W-:Y:S02]  /*5630*/  LEA R148, P1, R162, R215.reuse, 0x1 ;  /* 0x000000d7a2947211 */ /* 0x080fe400078208ff */
[----:B------:R-:W-:-:S02]  /*5640*/  LEA R146, P3, R160, R215, 0x1 ;  /* 0x000000d7a0927211 */ /* 0x000fc400078608ff */
[C---:B------:R-:W-:Y:S02]  /*5650*/  LEA R194, R3.reuse, R192, 0x1 ;  /* 0x000000c003c27211 */ /* 0x040fe400078e08ff */
[----:B------:R-:W-:Y:S02]  /*5660*/  LEA.HI.X.SX32 R165, R174, R217, 0x1, P2 ;  /* 0x000000d9aea57211 */ /* 0x000fe400010f0eff */
[----:B------:R-:W-:Y:S01]  /*5670*/  LEA R174, P2, R180, R215, 0x1 ;  /* 0x000000d7b4ae7211 */ /* 0x000fe200078408ff */
[C---:B------:R-:W-:Y:S01]  /*5680*/  IMAD R196, R3.reuse, 0x2, R194 ;  /* 0x0000000203c47824 */ /* 0x040fe200078e02c2 */
[-C--:B------:R-:W-:Y:S02]  /*5690*/  LEA.HI.X.SX32 R149, R162, R217.reuse, 0x1, P1 ;  /* 0x000000d9a2957211 */ /* 0x080fe400008f0eff */
        /* <DEDUP_REMOVED lines=25> */
[-C--:B------:R-:W-:Y:S02]  /*5830*/  LEA.HI.X.SX32 R179, R184, R217.reuse, 0x1, P1 ;  /* 0x000000d9b8b37211 */ /* 0x080fe400008f0eff */
[----:B------:R-:W-:Y:S02]  /*5840*/  LEA.HI.X.SX32 R177, R182, R217, 0x1, P3 ;  /* 0x000000d9b6b17211 */ /* 0x000fe400018f0eff */
[-C--:B------:R-:W-:Y:S02]  /*5850*/  LEA R184, P1, R190, R215.reuse, 0x1 ;  /* 0x000000d7beb87211 */ /* 0x080fe400078208ff */
[----:B------:R-:W-:Y:S02]  /*5860*/  LEA R182, P3, R188, R215, 0x1 ;  /* 0x000000d7bcb67211 */ /* 0x000fe400078608ff */
[----:B------:R-:W-:Y:S02]  /*5870*/  LEA.HI.X.SX32 R193, R198, R217, 0x1, P2 ;  /* 0x000000d9c6c17211 */ /* 0x000fe400010f0eff */
[----:B------:R-:W-:-:S02]  /*5880*/  LEA R198, P2, R204, R215, 0x1 ;  /* 0x000000d7ccc67211 */ /* 0x000fc400078408ff */
[C---:B------:R-:W-:Y:S02]  /*5890*/  LEA R216, R3.reuse, R212, 0x1 ;  /* 0x000000d403d87211 */ /* 0x040fe400078e08ff */
[-C--:B------:R-:W-:Y:S02]  /*58a0*/  LEA.HI.X.SX32 R185, R190, R217.reuse, 0x1, P1 ;  /* 0x000000d9beb97211 */ /* 0x080fe400008f0eff */
[----:B------:R-:W-:Y:S01]  /*58b0*/  LEA.HI.X.SX32 R183, R188, R217, 0x1, P3 ;  /* 0x000000d9bcb77211 */ /* 0x000fe200018f0eff */
[----:B------:R-:W-:Y:S01]  /*58c0*/  IMAD R218, R3, 0x2, R216 ;  /* 0x0000000203da7824 */ /* 0x000fe200078e02d8 */
[-C--:B------:R-:W-:Y:S02]  /*58d0*/  LEA R190, P1, R196, R215.reuse, 0x1 ;  /* 0x000000d7c4be7211 */ /* 0x080fe400078208ff */
[----:B------:R-:W-:Y:S02]  /*58e0*/  LEA R188, P3, R194, R215, 0x1 ;  /* 0x000000d7c2bc7211 */ /* 0x000fe400078608ff */
[----:B------:R-:W-:-:S02]  /*58f0*/  LEA.HI.X.SX32 R199, R204, R217, 0x1, P2 ;  /* 0x000000d9ccc77211 */ /* 0x000fc400010f0eff */
[----:B------:R-:W-:Y:S02]  /*5900*/  LEA R204, P2, R210, R215, 0x1 ;  /* 0x000000d7d2cc7211 */ /* 0x000fe400078408ff */
[-C--:B------:R-:W-:Y:S02]  /*5910*/  LEA.HI.X.SX32 R191, R196, R217.reuse, 0x1, P1 ;  /* 0x000000d9c4bf7211 */ /* 0x080fe400008f0eff */
[----:B------:R-:W-:Y:S02]  /*5920*/  LEA.HI.X.SX32 R189, R194, R217, 0x1, P3 ;  /* 0x000000d9c2bd7211 */ /* 0x000fe400018f0eff */
[-C--:B------:R-:W-:Y:S02]  /*5930*/  LEA R196, P1, R202, R215.reuse, 0x1 ;  /* 0x000000d7cac47211 */ /* 0x080fe400078208ff */
[----:B------:R-:W-:Y:S02]  /*5940*/  LEA R194, P3, R200, R215, 0x1 ;  /* 0x000000d7c8c27211 */ /* 0x000fe400078608ff */
[----:B------:R-:W-:-:S02]  /*5950*/  LEA.HI.X.SX32 R205, R210, R217, 0x1, P2 ;  /* 0x000000d9d2cd7211 */ /* 0x000fc400010f0eff */
[----:B------:R-:W-:Y:S02]  /*5960*/  LEA R210, P2, R218, R215, 0x1 ;  /* 0x000000d7dad27211 */ /* 0x000fe400078408ff */
[C---:B------:R-:W-:Y:S02]  /*5970*/  LEA R220, R3.reuse, R218, 0x1 ;  /* 0x000000da03dc7211 */ /* 0x040fe400078e08ff */
[-C--:B------:R-:W-:Y:S02]  /*5980*/  LEA.HI.X.SX32 R197, R202, R217.reuse, 0x1, P1 ;  /* 0x000000d9cac57211 */ /* 0x080fe400008f0eff */
[----:B------:R-:W-:Y:S01]  /*5990*/  LEA.HI.X.SX32 R195, R200, R217, 0x1, P3 ;  /* 0x000000d9c8c37211 */ /* 0x000fe200018f0eff */
[----:B------:R-:W-:Y:S01]  /*59a0*/  IMAD R222, R3, 0x2, R220 ;  /* 0x0000000203de7824 */ /* 0x000fe200078e02dc */
[----:B------:R-:W-:Y:S02]  /*59b0*/  LEA R202, P1, R208, R215, 0x1 ;  /* 0x000000d7d0ca7211 */ /* 0x000fe400078208ff */
[----:B------:R-:W-:-:S02]  /*59c0*/  FSETP.GEU.AND P5, PT, R153, 1.175494350822287508e-38, PT ;  /* 0x008000009900780b */ /* 0x000fc40003fae000 */
[----:B------:R-:W-:Y:S02]  /*59d0*/  LEA R200, P3, R206, R215, 0x1 ;  /* 0x000000d7cec87211 */ /* 0x000fe400078608ff */
[-C--:B------:R-:W-:Y:S02]  /*59e0*/  LEA.HI.X.SX32 R211, R218, R217.reuse, 0x1, P2 ;  /* 0x000000d9dad37211 */ /* 0x080fe400010f0eff */
[----:B------:R-:W-:Y:S02]  /*59f0*/  FSETP.GT.AND P2, PT, |R152|, 8.50705917302346158658e+37, PT ;  /* 0x7e8000009800780b */ /* 0x000fe40003f44200 */
[----:B------:R-:W-:Y:S02]  /*5a00*/  LEA.HI.X.SX32 R203, R208, R217, 0x1, P1 ;  /* 0x000000d9d0cb7211 */ /* 0x000fe400008f0eff */
[----:B------:R-:W-:Y:S02]  /*5a10*/  FSEL R67, R67, R153, !P5 ;  /* 0x0000009943437208 */ /* 0x000fe40006800000 */
[----:B------:R-:W-:-:S02]  /*5a20*/  LEA.HI.X.SX32 R201, R206, R217, 0x1, P3 ;  /* 0x000000d9cec97211 */ /* 0x000fc400018f0eff */
[-C--:B------:R-:W-:Y:S02]  /*5a30*/  LEA R208, P1, R216, R215.reuse, 0x1 ;  /* 0x000000d7d8d07211 */ /* 0x080fe400078208ff */
[-C--:B------:R-:W-:Y:S02]  /*5a40*/  LEA R206, P3, R212, R215.reuse, 0x1 ;  /* 0x000000d7d4ce7211 */ /* 0x080fe400078608ff */
[----:B------:R-:W-:Y:S01]  /*5a50*/  FSETP.GEU.AND P6, PT, |R152|, 1.175494350822287508e-38, PT ;  /* 0x008000009800780b */ /* 0x000fe20003fce200 */
[----:B------:R-:W-:Y:S01]  /*5a60*/  @P2 FMUL R83, R83, 0.25 ;  /* 0x3e80000053532820 */ /* 0x000fe20000400000 */
[----:B------:R-:W-:Y:S01]  /*5a70*/  LEA R214, P4, R222, R215, 0x1 ;  /* 0x000000d7ded67211 */ /* 0x000fe200078808ff */
[----:B------:R-:W-:Y:S01]  /*5a80*/  @P2 FMUL R82, R82, 0.25 ;  /* 0x3e80000052522820 */ /* 0x000fe20000400000 */
[----:B------:R-:W-:Y:S01]  /*5a90*/  IADD3 R70, R67, -0x3f3504f3, RZ ;  /* 0xc0cafb0d43467810 */ /* 0x000fe20007ffe0ff */
[----:B------:R-:W-:Y:S01]  /*5aa0*/  @P2 FMUL R79, R79, 0.25 ;  /* 0x3e8000004f4f2820 */ /* 0x000fe20000400000 */
[-C--:B------:R-:W-:Y:S01]  /*5ab0*/  LEA.HI.X.SX32 R209, R216, R217.reuse, 0x1, P1 ;  /* 0x000000d9d8d17211 */ /* 0x080fe200008f0eff */
[----:B------:R-:W-:Y:S01]  /*5ac0*/  @P2 FMUL R87, R87, 0.25 ;  /* 0x3e80000057572820 */ /* 0x000fe20000400000 */
[----:B------:R-:W-:Y:S01]  /*5ad0*/  LEA.HI.X.SX32 R207, R212, R217, 0x1, P3 ;  /* 0x000000d9d4cf7211 */ /* 0x000fe200018f0eff */
[----:B------:R-:W-:Y:S01]  /*5ae0*/  @P2 FMUL R86, R86, 0.25 ;  /* 0x3e80000056562820 */ /* 0x000fe20000400000 */
[----:B------:R-:W-:-:S02]  /*5af0*/  FSETP.GEU.AND P1, PT, R152, 1.175494350822287508e-38, PT ;  /* 0x008000009800780b */ /* 0x000fc40003f2e000 */
[----:B------:R-:W-:Y:S01]  /*5b00*/  LEA R212, P3, R220, R215, 0x1 ;  /* 0x000000d7dcd47211 */ /* 0x000fe200078608ff */
[----:B------:R-:W-:Y:S01]  /*5b10*/  @!P6 FMUL R83, R83, 16777216 ;  /* 0x4b8000005353e820 */ /* 0x000fe20000400000 */
[----:B------:R-:W-:Y:S01]  /*5b20*/  LEA.HI.X.SX32 R215, R222, R217, 0x1, P4 ;  /* 0x000000d9ded77211 */ /* 0x000fe200020f0eff */
[----:B------:R-:W-:Y:S01]  /*5b30*/  IMAD.MOV.U32 R222, RZ, RZ, R88 ;  /* 0x000000ffffde7224 */ /* 0x000fe200078e0058 */
[----:B------:R-:W-:Y:S01]  /*5b40*/  LOP3.LUT R70, R70, 0xff800000, RZ, 0xc0, !PT ;  /* 0xff80000046467812 */ /* 0x000fe200078ec0ff */
[----:B------:R-:W-:Y:S01]  /*5b50*/  IMAD.MOV.U32 R88, RZ, RZ, R91 ;  /* 0x000000ffff587224 */ /* 0x000fe200078e005b */
[----:B------:R-:W-:Y:S01]  /*5b60*/  FSEL R66, R66, R152, !P1 ;  /* 0x0000009842427208 */ /* 0x000fe20004800000 */
[----:B------:R-:W-:Y:S01]  /*5b70*/  IMAD.MOV.U32 R91, RZ, RZ, R75 ;  /* 0x000000ffff5b7224 */ /* 0x000fe200078e004b */
[----:B------:R-:W-:Y:S01]  /*5b80*/  MOV R81, R154 ;  /* 0x0000009a00517202 */ /* 0x000fe20000000f00 */
[----:B------:R-:W-:Y:S01]  /*5b90*/  @P2 FMUL R152, R152, 0.25 ;  /* 0x3e80000098982820 */ /* 0x000fe20000400000 */
[----:B------:R-:W0:Y:S01]  /*5ba0*/  I2F R75, R70 ;  /* 0x00000046004b7306 */ /* 0x000e220000201400 */
[----:B------:R-:W-:Y:S01]  /*5bb0*/  FSETP.GT.AND P4, PT, |R153|, 8.50705917302346158658e+37, PT ;  /* 0x7e8000009900780b */ /* 0x000fe20003f84200 */
[----:B------:R-:W-:Y:S01]  /*5bc0*/  @!P6 FMUL R82, R82, 16777216 ;  /* 0x4b8000005252e820 */ /* 0x000fe20000400000 */
[----:B------:R-:W-:Y:S01]  /*5bd0*/  MOV R223, R89 ;  /* 0x0000005900df7202 */ /* 0x000fe20000000f00 */
[----:B------:R-:W-:Y:S01]  /*5be0*/  @!P6 FMUL R152, R152, 16777216 ;  /* 0x4b8000009898e820 */ /* 0x000fe20000400000 */
[----:B------:R-:W-:Y:S01]  /*5bf0*/  LEA.HI.X.SX32 R213, R220, R217, 0x1, P3 ;  /* 0x000000d9dcd57211 */ /* 0x000fe200018f0eff */
[----:B------:R-:W-:Y:S01]  /*5c00*/  @P2 FMUL R91, R91, 0.25 ;  /* 0x3e8000005b5b2820 */ /* 0x000fe20000400000 */
[----:B------:R-:W-:Y:S01]  /*5c10*/  MOV R89, R76 ;  /* 0x0000004c00597202 */ /* 0x000fe20000000f00 */
[----:B------:R-:W-:Y:S01]  /*5c20*/  @!P6 FMUL R79, R79, 16777216 ;  /* 0x4b8000004f4fe820 */ /* 0x000fe20000400000 */
[----:B------:R-:W-:Y:S01]  /*5c30*/  MOV R218, R80 ;  /* 0x0000005000da7202 */ /* 0x000fe20000000f00 */
[----:B------:R-:W1:Y:S01]  /*5c40*/  MUFU.RCP R76, R152 ;  /* 0x00000098004c7308 */ /* 0x000e620000001000 */
[----:B------:R-:W-:Y:S01]  /*5c50*/  FSETP.GEU.AND P3, PT, |R153|, 1.175494350822287508e-38, PT ;  /* 0x008000009900780b */ /* 0x000fe20003f6e200 */
[----:B------:R-:W-:Y:S01]  /*5c60*/  FMUL R80, R81, 8388608 ;  /* 0x4b00000051507820 */ /* 0x000fe20000400000 */
[----:B------:R-:W-:Y:S01]  /*5c70*/  FSEL R68, RZ, -23, P5 ;  /* 0xc1b80000ff447808 */ /* 0x000fe20002800000 */
[----:B------:R-:W-:Y:S01]  /*5c80*/  @P4 FMUL R153, R153, 0.25 ;  /* 0x3e80000099994820 */ /* 0x000fe20000400000 */
[----:B------:R-:W-:Y:S01]  /*5c90*/  FSETP.GEU.AND P5, PT, R81, 1.175494350822287508e-38, PT ;  /* 0x008000005100780b */ /* 0x000fe20003fae000 */
[----:B------:R-:W-:Y:S01]  /*5ca0*/  @P4 FMUL R77, R77, 0.25 ;  /* 0x3e8000004d4d4820 */ /* 0x000fe20000400000 */
[----:B------:R-:W-:Y:S01]  /*5cb0*/  MOV R221, R69 ;  /* 0x0000004500dd7202 */ /* 0x000fe20000000f00 */
[----:B0-----:R-:W-:Y:S01]  /*5cc0*/  FFMA.FTZ R68, R75, 1.1920928955078125e-07, R68 ;  /* 0x340000004b447823 */ /* 0x001fe20000010044 */
[----:B------:R-:W-:Y:S01]  /*5cd0*/  FSEL R80, R80, R81, !P5 ;  /* 0x0000005150507208 */ /* 0x000fe20006800000 */
[----:B------:R-:W-:Y:S01]  /*5ce0*/  @P4 FMUL R85, R85, 0.25 ;  /* 0x3e80000055554820 */ /* 0x000fe20000400000 */
[----:B------:R-:W-:Y:S01]  /*5cf0*/  MOV R227, R71 ;  /* 0x0000004700e37202 */ /* 0x000fe20000000f00 */
[----:B------:R-:W-:Y:S01]  /*5d00*/  IMAD.MOV.U32 R71, RZ, RZ, R78 ;  /* 0x000000ffff477224 */ /* 0x000fe200078e004e */
[----:B------:R-:W-:Y:S01]  /*5d10*/  IADD3 R75, R80, -0x3f3504f3, RZ ;  /* 0xc0cafb0d504b7810 */ /* 0x000fe20007ffe0ff */
[----:B------:R-:W-:Y:S01]  /*5d20*/  @!P3 FMUL R153, R153, 16777216 ;  /* 0x4b8000009999b820 */ /* 0x000fe20000400000 */
[----:B------:R-:W-:Y:S01]  /*5d30*/  MOV R220, R102 ;  /* 0x0000006600dc7202 */ /* 0x000fe20000000f00 */
[C---:B-1----:R-:W-:Y:S01]  /*5d40*/  FMUL R69, R76.reuse, R83 ;  /* 0x000000534c457220 */ /* 0x042fe20000400000 */
[----:B------:R-:W-:Y:S01]  /*5d50*/  LOP3.LUT R75, R75, 0xff800000, RZ, 0xc0, !PT ;  /* 0xff8000004b4b7812 */ /* 0x000fe200078ec0ff */
[----:B------:R-:W-:Y:S01]  /*5d60*/  FMUL R78, R76, R82 ;  /* 0x000000524c4e7220 */ /* 0x000fe20000400000 */
[----:B------:R-:W0:Y:S01]  /*5d70*/  MUFU.RCP R83, R153 ;  /* 0x0000009900537308 */ /* 0x000e220000001000 */
[----:B------:R-:W-:Y:S01]  /*5d80*/  MOV R216, R72 ;  /* 0x0000004800d87202 */ /* 0x000fe20000000f00 */
[----:B------:R-:W-:Y:S01]  /*5d90*/  IMAD.MOV.U32 R102, RZ, RZ, R73 ;  /* 0x000000ffff667224 */ /* 0x000fe200078e0049 */
[----:B------:R-:W-:Y:S01]  /*5da0*/  MOV R217, R74 ;  /* 0x0000004a00d97202 */ /* 0x000fe20000000f00 */
[----:B------:R-:W-:Y:S01]  /*5db0*/  @P4 FMUL R84, R84, 0.25 ;  /* 0x3e80000054544820 */ /* 0x000fe20000400000 */
[----:B------:R-:W-:Y:S01]  /*5dc0*/  MOV R229, R156 ;  /* 0x0000009c00e57202 */ /* 0x000fe20000000f00 */
[----:B------:R-:W-:Y:S01]  /*5dd0*/  @P4 FMUL R228, R228, 0.25 ;  /* 0x3e800000e4e44820 */ /* 0x000fe20000400000 */
[----:B------:R-:W-:Y:S01]  /*5de0*/  IADD3 R70, R67, -R70, RZ ;  /* 0x8000004643467210 */ /* 0x000fe20007ffe0ff */
[----:B------:R1:W2:Y:S01]  /*5df0*/  I2F R82, R75 ;  /* 0x0000004b00527306 */ /* 0x0002a20000201400 */
[----:B------:R-:W-:-:S02]  /*5e00*/  @P4 FMUL R218, R218, 0.25 ;  /* 0x3e800000dada4820 */ /* 0x000fc40000400000 */
[----:B------:R-:W-:Y:S02]  /*5e10*/  @P4 FMUL R89, R89, 0.25 ;  /* 0x3e80000059594820 */ /* 0x000fe40000400000 */
[----:B------:R-:W-:Y:S02]  /*5e20*/  @P4 FMUL R102, R102, 0.25 ;  /* 0x3e80000066664820 */ /* 0x000fe40000400000 */
[----:B------:R-:W-:Y:S01]  /*5e30*/  @P4 FMUL R216, R216, 0.25 ;  /* 0x3e800000d8d84820 */ /* 0x000fe20000400000 */
[----:B------:R-:W-:Y:S01]  /*5e40*/  FSETP.GT.AND P4, PT, |R81|, 8.50705917302346158658e+37, PT ;  /* 0x7e8000005100780b */ /* 0x000fe20003f84200 */
[----:B------:R-:W-:Y:S01]  /*5e50*/  @!P6 FMUL R91, R91, 16777216 ;  /* 0x4b8000005b5be820 */ /* 0x000fe20000400000 */
[----:B-1----:R-:W-:Y:S01]  /*5e60*/  IADD3 R75, R80, -R75, RZ ;  /* 0x8000004b504b7210 */ /* 0x002fe20007ffe0ff */
[----:B------:R-:W-:Y:S01]  /*5e70*/  FMUL R3, R76, R79 ;  /* 0x0000004f4c037220 */ /* 0x000fe20000400000 */
[----:B------:R-:W-:Y:S01]  /*5e80*/  FSEL R79, RZ, -23, P5 ;  /* 0xc1b80000ff4f7808 */ /* 0x000fe20002800000 */
[----:B------:R-:W-:Y:S01]  /*5e90*/  @!P3 FMUL R77, R77, 16777216 ;  /* 0x4b8000004d4db820 */ /* 0x000fe20000400000 */
[----:B------:R-:W-:Y:S01]  /*5ea0*/  FSETP.GEU.AND P5, PT, R230, 1.175494350822287508e-38, PT ;  /* 0x00800000e600780b */ /* 0x000fe20003fae000 */
[----:B------:R-:W-:-:S02]  /*5eb0*/  @P2 FMUL R71, R71, 0.25 ;  /* 0x3e80000047472820 */ /* 0x000fc40000400000 */
[----:B------:R-:W-:Y:S01]  /*5ec0*/  @P2 FMUL R217, R217, 0.25 ;  /* 0x3e800000d9d92820 */ /* 0x000fe20000400000 */
[----:B------:R-:W-:Y:S01]  /*5ed0*/  FSETP.GEU.AND P2, PT, |R81|, 1.175494350822287508e-38, PT ;  /* 0x008000005100780b */ /* 0x000fe20003f4e200 */
[----:B------:R-:W-:Y:S02]  /*5ee0*/  FMUL R72, R76, R91 ;  /* 0x0000005b4c487220 */ /* 0x000fe40000400000 */
[----:B0-----:R-:W-:Y:S02]  /*5ef0*/  FMUL R91, R83, R77 ;  /* 0x0000004d535b7220 */ /* 0x001fe40000400000 */
[----:B--2---:R-:W-:Y:S01]  /*5f00*/  FFMA.FTZ R77, R82, 1.1920928955078125e-07, R79 ;  /* 0x34000000524d7823 */ /* 0x004fe2000001004f */
[----:B------:R-:W-:Y:S01]  /*5f10*/  F2FP.PACK_AB R72, R3, R72 ;  /* 0x000000480348723e */ /* 0x000fe200000000ff */
[----:B------:R-:W-:Y:S02]  /*5f20*/  FMUL R79, R230, 8388608 ;  /* 0x4b000000e64f7820 */ /* 0x000fe40000400000 */
[----:B------:R-:W-:-:S02]  /*5f30*/  @P4 FMUL R81, R81, 0.25 ;  /* 0x3e80000051514820 */ /* 0x000fc40000400000 */
[----:B------:R-:W-:Y:S01]  /*5f40*/  @!P3 FMUL R89, R89, 16777216 ;  /* 0x4b8000005959b820 */ /* 0x000fe20000400000 */
[----:B------:R-:W-:Y:S01]  /*5f50*/  FSEL R79, R79, R230, !P5 ;  /* 0x000000e64f4f7208 */ /* 0x000fe20006800000 */
[----:B------:R-:W-:Y:S02]  /*5f60*/  @P4 FMUL R88, R88, 0.25 ;  /* 0x3e80000058584820 */ /* 0x000fe40000400000 */
[----:B------:R-:W-:Y:S01]  /*5f70*/  @P4 FMUL R90, R90, 0.25 ;  /* 0x3e8000005a5a4820 */ /* 0x000fe20000400000 */
[----:B------:R-:W-:Y:S01]  /*5f80*/  IADD3 R82, R79, -0x3f3504f3, RZ ;  /* 0xc0cafb0d4f527810 */ /* 0x000fe20007ffe0ff */
[----:B------:R-:W-:Y:S02]  /*5f90*/  @P4 FMUL R227, R227, 0.25 ;  /* 0x3e800000e3e34820 */ /* 0x000fe40000400000 */
[----:B------:R-:W-:Y:S01]  /*5fa0*/  @!P2 FMUL R81, R81, 16777216 ;  /* 0x4b8000005151a820 */ /* 0x000fe20000400000 */
[----:B------:R-:W-:Y:S01]  /*5fb0*/  LOP3.LUT R82, R82, 0xff800000, RZ, 0xc0, !PT ;  /* 0xff80000052527812 */ /* 0x000fe200078ec0ff */
[----:B------:R-:W-:-:S02]  /*5fc0*/  @P4 FMUL R226, R226, 0.25 ;  /* 0x3e800000e2e24820 */ /* 0x000fc40000400000 */
[----:B------:R-:W-:Y:S01]  /*5fd0*/  @P4 FMUL R225, R225, 0.25 ;  /* 0x3e800000e1e14820 */ /* 0x000fe20000400000 */
[----:B------:R-:W-:Y:S01]  /*5fe0*/  I2F R152, R82 ;  /* 0x0000005200987306 */ /* 0x000fe20000201400 */
[----:B------:R-:W-:Y:S02]  /*5ff0*/  @P4 FMUL R224, R224, 0.25 ;  /* 0x3e800000e0e04820 */ /* 0x000fe40000400000 */
[----:B------:R-:W-:Y:S02]  /*6000*/  @P4 FMUL R103, R103, 0.25 ;  /* 0x3e80000067674820 */ /* 0x000fe40000400000 */
[----:B------:R-:W-:Y:S01]  /*6010*/  @P4 FMUL R220, R220, 0.25 ;  /* 0x3e800000dcdc4820 */ /* 0x000fe20000400000 */
[----:B------:R-:W-:Y:S01]  /*6020*/  FSETP.GT.AND P4, PT, |R230|, 8.50705917302346158658e+37, PT ;  /* 0x7e800000e600780b */ /* 0x000fe20003f84200 */
[----:B------:R-:W-:Y:S02]  /*6030*/  FMUL R155, R83, R89 ;  /* 0x00000059539b7220 */ /* 0x000fe40000400000 */
[----:B------:R-:W-:Y:S01]  /*6040*/  @!P3 FMUL R85, R85, 16777216 ;  /* 0x4b8000005555b820 */ /* 0x000fe20000400000 */
[----:B------:R-:W0:Y:S01]  /*6050*/  MUFU.RCP R89, R81 ;  /* 0x0000005100597308 */ /* 0x000e220000001000 */
[----:B------:R-:W-:-:S02]  /*6060*/  @!P3 FMUL R84, R84, 16777216 ;  /* 0x4b8000005454b820 */ /* 0x000fc40000400000 */
[----:B------:R-:W-:Y:S02]  /*6070*/  @!P3 FMUL R228, R228, 16777216 ;  /* 0x4b800000e4e4b820 */ /* 0x000fe40000400000 */
[----:B------:R-:W-:Y:S02]  /*6080*/  @!P3 FMUL R218, R218, 16777216 ;  /* 0x4b800000dadab820 */ /* 0x000fe40000400000 */
[----:B------:R-:W-:Y:S02]  /*6090*/  @!P3 FMUL R102, R102, 16777216 ;  /* 0x4b8000006666b820 */ /* 0x000fe40000400000 */
[----:B------:R-:W-:Y:S01]  /*60a0*/  @!P3 FMUL R216, R216, 16777216 ;  /* 0x4b800000d8d8b820 */ /* 0x000fe20000400000 */
[C---:B------:R-:W-:Y:S01]  /*60b0*/  FSETP.GEU.AND P3, PT, |R230|.reuse, 1.175494350822287508e-38, PT ;  /* 0x00800000e600780b */ /* 0x040fe20003f6e200 */
[----:B------:R-:W-:Y:S02]  /*60c0*/  @!P6 FMUL R87, R87, 16777216 ;  /* 0x4b8000005757e820 */ /* 0x000fe40000400000 */
[----:B------:R-:W-:-:S02]  /*60d0*/  @P4 FMUL R230, R230, 0.25 ;  /* 0x3e800000e6e64820 */ /* 0x000fc40000400000 */
[----:B------:R-:W-:Y:S02]  /*60e0*/  @!P2 FMUL R90, R90, 16777216 ;  /* 0x4b8000005a5aa820 */ /* 0x000fe40000400000 */
[----:B------:R-:W-:Y:S02]  /*60f0*/  @!P2 FMUL R226, R226, 16777216 ;  /* 0x4b800000e2e2a820 */ /* 0x000fe40000400000 */
[----:B------:R-:W-:Y:S01]  /*6100*/  FMUL R74, R76, R87 ;  /* 0x000000574c4a7220 */ /* 0x000fe20000400000 */
[----:B------:R-:W-:Y:S01]  /*6110*/  FSEL R87, RZ, -23, P5 ;  /* 0xc1b80000ff577808 */ /* 0x000fe20002800000 */
[----:B------:R-:W-:Y:S01]  /*6120*/  FMUL R153, R83, R85 ;  /* 0x0000005553997220 */ /* 0x000fe20000400000 */
[----:B------:R-:W-:Y:S01]  /*6130*/  FSETP.GEU.AND P5, PT, R229, 1.175494350822287508e-38, PT ;  /* 0x00800000e500780b */ /* 0x000fe20003fae000 */
[----:B------:R-:W-:Y:S02]  /*6140*/  @!P3 FMUL R230, R230, 16777216 ;  /* 0x4b800000e6e6b820 */ /* 0x000fe40000400000 */
[----:B0-----:R-:W-:-:S02]  /*6150*/  FMUL R85, R89, R90 ;  /* 0x0000005a59557220 */ /* 0x001fc40000400000 */
[----:B------:R-:W-:Y:S02]  /*6160*/  FMUL R90, R89, R226 ;  /* 0x000000e2595a7220 */ /* 0x000fe40000400000 */
[----:B------:R-:W0:Y:S01]  /*6170*/  MUFU.RCP R226, R230 ;  /* 0x000000e600e27308 */ /* 0x000e220000001000 */
[----:B------:R-:W-:Y:S02]  /*6180*/  @!P6 FMUL R86, R86, 16777216 ;  /* 0x4b8000005656e820 */ /* 0x000fe40000400000 */
[----:B------:R-:W-:Y:S01]  /*6190*/  FFMA.FTZ R87, R152, 1.1920928955078125e-07, R87 ;  /* 0x3400000098577823 */ /* 0x000fe20000010057 */
[----:B------:R-:W-:Y:S01]  /*61a0*/  F2FP.PACK_AB R85, R85, R90 ;  /* 0x0000005a5555723e */ /* 0x000fe200000000ff */
[----:B------:R-:W-:Y:S02]  /*61b0*/  @!P2 FMUL R103, R103, 16777216 ;  /* 0x4b8000006767a820 */ /* 0x000fe40000400000 */
[----:B------:R-:W-:Y:S02]  /*61c0*/  FMUL R152, R229, 8388608 ;  /* 0x4b000000e5987820 */ /* 0x000fe40000400000 */
[----:B------:R-:W-:-:S02]  /*61d0*/  FMUL R73, R76, R86 ;  /* 0x000000564c497220 */ /* 0x000fc40000400000 */
[----:B------:R-:W-:Y:S01]  /*61e0*/  FMUL R86, R89, R103 ;  /* 0x0000006759567220 */ /* 0x000fe20000400000 */
[----:B------:R-:W-:Y:S01]  /*61f0*/  FSEL R103, R152, R229, !P5 ;  /* 0x000000e598677208 */ /* 0x000fe20006800000 */
[----:B------:R-:W-:Y:S02]  /*6200*/  @P4 FMUL R223, R223, 0.25 ;  /* 0x3e800000dfdf4820 */ /* 0x000fe40000400000 */
[----:B------:R-:W-:Y:S01]  /*6210*/  @P4 FMUL R222, R222, 0.25 ;  /* 0x3e800000dede4820 */ /* 0x000fe20000400000 */
[----:B------:R-:W-:Y:S01]  /*6220*/  IADD3 R152, R103, -0x3f3504f3, RZ ;  /* 0xc0cafb0d67987810 */ /* 0x000fe20007ffe0ff */
[----:B------:R-:W-:Y:S02]  /*6230*/  @P4 FMUL R221, R221, 0.25 ;  /* 0x3e800000dddd4820 */ /* 0x000fe40000400000 */
[----:B------:R-:W-:Y:S01]  /*6240*/  @P4 FMUL R219, R219, 0.25 ;  /* 0x3e800000dbdb4820 */ /* 0x000fe20000400000 */
[----:B------:R-:W-:Y:S01]  /*6250*/  LOP3.LUT R152, R152, 0xff800000, RZ, 0xc0, !PT ;  /* 0xff80000098987812 */ /* 0x000fe200078ec0ff */
[----:B------:R-:W-:-:S02]  /*6260*/  @P4 FMUL R65, R65, 0.25 ;  /* 0x3e80000041414820 */ /* 0x000fc40000400000 */
[----:B------:R-:W-:Y:S02]  /*6270*/  @P4 FMUL R64, R64, 0.25 ;  /* 0x3e80000040404820 */ /* 0x000fe40000400000 */
[----:B------:R-:W-:Y:S02]  /*6280*/  @P4 FMUL R101, R101, 0.25 ;  /* 0x3e80000065654820 */ /* 0x000fe40000400000 */
[----:B------:R-:W-:Y:S01]  /*6290*/  @P4 FMUL R100, R100, 0.25 ;  /* 0x3e80000064644820 */ /* 0x000fe20000400000 */
[----:B------:R-:W-:Y:S01]  /*62a0*/  FSETP.GT.AND P4, PT, |R229|, 8.50705917302346158658e+37, PT ;  /* 0x7e800000e500780b */ /* 0x000fe20003f84200 */
[----:B------:R-:W-:Y:S02]  /*62b0*/  @!P6 FMUL R71, R71, 16777216 ;  /* 0x4b8000004747e820 */ /* 0x000fe40000400000 */
[----:B------:R-:W-:Y:S02]  /*62c0*/  @!P6 FMUL R217, R217, 16777216 ;  /* 0x4b800000d9d9e820 */ /* 0x000fe40000400000 */
[----:B------:R-:W-:-:S02]  /*62d0*/  @!P2 FMUL R88, R88, 16777216 ;  /* 0x4b8000005858a820 */ /* 0x000fc40000400000 */
[----:B------:R-:W-:Y:S02]  /*62e0*/  @!P2 FMUL R227, R227, 16777216 ;  /* 0x4b800000e3e3a820 */ /* 0x000fe40000400000 */
[----:B------:R-:W-:Y:S02]  /*62f0*/  @!P2 FMUL R225, R225, 16777216 ;  /* 0x4b800000e1e1a820 */ /* 0x000fe40000400000 */
[----:B------:R-:W-:Y:S02]  /*6300*/  @!P2 FMUL R224, R224, 16777216 ;  /* 0x4b800000e0e0a820 */ /* 0x000fe40000400000 */
[----:B------:R-:W-:Y:S01]  /*6310*/  @!P2 FMUL R220, R220, 16777216 ;  /* 0x4b800000dcdca820 */ /* 0x000fe20000400000 */
[----:B------:R-:W-:Y:S01]  /*6320*/  FSETP.GEU.AND P2, PT, |R229|, 1.175494350822287508e-38, PT ;  /* 0x00800000e500780b */ /* 0x000fe20003f4e200 */
[----:B------:R-:W-:Y:S02]  /*6330*/  @!P3 FMUL R221, R221, 16777216 ;  /* 0x4b800000ddddb820 */ /* 0x000fe40000400000 */
[----:B------:R-:W-:-:S02]  /*6340*/  @!P3 FMUL R219, R219, 16777216 ;  /* 0x4b800000dbdbb820 */ /* 0x000fc40000400000 */
[----:B------:R-:W-:Y:S02]  /*6350*/  FMUL R154, R83, R228 ;  /* 0x000000e4539a7220 */ /* 0x000fe40000400000 */
[----:B------:R-:W-:Y:S02]  /*6360*/  @!P3 FMUL R65, R65, 16777216 ;  /* 0x4b8000004141b820 */ /* 0x000fe40000400000 */
[C---:B------:R-:W-:Y:S02]  /*6370*/  FMUL R71, R76.reuse, R71 ;  /* 0x000000474c477220 */ /* 0x040fe40000400000 */
[----:B------:R-:W-:Y:S02]  /*6380*/  IMAD.MOV.U32 R228, RZ, RZ, R157 ;  /* 0x000000ffffe47224 */ /* 0x000fe400078e009d */
[----:B------:R-:W-:Y:S02]  /*6390*/  FMUL R76, R76, R217 ;  /* 0x000000d94c4c7220 */ /* 0x000fe40000400000 */
[----:B0-----:R-:W-:-:S02]  /*63a0*/  FMUL R157, R226, R221 ;  /* 0x000000dde29d7220 */ /* 0x001fc40000400000 */
[----:B------:R-:W-:Y:S02]  /*63b0*/  FMUL R217, R83, R84 ;  /* 0x0000005453d97220 */ /* 0x000fe40000400000 */
[C---:B------:R-:W-:Y:S02]  /*63c0*/  FMUL R221, R226.reuse, R219 ;  /* 0x000000dbe2dd7220 */ /* 0x040fe40000400000 */
[C---:B------:R-:W-:Y:S02]  /*63d0*/  FMUL R81, R89.reuse, R225 ;  /* 0x000000e159517220 */ /* 0x040fe40000400000 */
[----:B------:R-:W-:Y:S01]  /*63e0*/  FMUL R84, R89, R224 ;  /* 0x000000e059547220 */ /* 0x000fe20000400000 */
[----:B------:R-:W-:Y:S01]  /*63f0*/  FSEL R224, RZ, -23, P5 ;  /* 0xc1b80000ffe07808 */ /* 0x000fe20002800000 */
[----:B------:R-:W-:Y:S01]  /*6400*/  FMUL R219, R226, R65 ;  /* 0x00000041e2db7220 */ /* 0x000fe20000400000 */
[----:B------:R-:W0:Y:S01]  /*6410*/  I2F R225, R152 ;  /* 0x0000009800e17306 */ /* 0x000e220000201400 */
[C---:B------:R-:W-:Y:S01]  /*6420*/  FMUL R65, R228.reuse, 8388608 ;  /* 0x4b000000e4417820 */ /* 0x040fe20000400000 */
[----:B------:R-:W-:Y:S01]  /*6430*/  FSETP.GEU.AND P5, PT, R228, 1.175494350822287508e-38, PT ;  /* 0x00800000e400780b */ /* 0x000fe20003fae000 */
[----:B------:R-:W-:-:S02]  /*6440*/  @!P3 FMUL R223, R223, 16777216 ;  /* 0x4b800000dfdfb820 */ /* 0x000fc40000400000 */
[----:B------:R-:W-:Y:S01]  /*6450*/  FMUL R218, R83, R218 ;  /* 0x000000da53da7220 */ /* 0x000fe20000400000 */
[----:B------:R-:W-:Y:S01]  /*6460*/  FSEL R65, R65, R228, !P5 ;  /* 0x000000e441417208 */ /* 0x000fe20006800000 */
[C---:B------:R-:W-:Y:S02]  /*6470*/  FMUL R102, R83.reuse, R102 ;  /* 0x0000006653667220 */ /* 0x040fe40000400000 */
[----:B------:R-:W-:Y:S02]  /*6480*/  FMUL R216, R83, R216 ;  /* 0x000000d853d87220 */ /* 0x000fe40000400000 */
[----:B------:R-:W-:Y:S02]  /*6490*/  @!P3 FMUL R222, R222, 16777216 ;  /* 0x4b800000dedeb820 */ /* 0x000fe40000400000 */
[----:B------:R-:W-:Y:S02]  /*64a0*/  @!P3 FMUL R64, R64, 16777216 ;  /* 0x4b8000004040b820 */ /* 0x000fe40000400000 */
[----:B------:R-:W-:-:S02]  /*64b0*/  @!P3 FMUL R101, R101, 16777216 ;  /* 0x4b8000006565b820 */ /* 0x000fc40000400000 */
[----:B------:R-:W-:Y:S02]  /*64c0*/  @P4 FMUL R229, R229, 0.25 ;  /* 0x3e800000e5e54820 */ /* 0x000fe40000400000 */
[C---:B------:R-:W-:Y:S02]  /*64d0*/  FMUL R83, R89.reuse, R88 ;  /* 0x0000005859537220 */ /* 0x040fe40000400000 */
[----:B------:R-:W-:Y:S01]  /*64e0*/  @!P3 FMUL R100, R100, 16777216 ;  /* 0x4b8000006464b820 */ /* 0x000fe20000400000 */
[----:B------:R-:W-:Y:S01]  /*64f0*/  FSETP.GEU.AND P3, PT, |R228|, 1.175494350822287508e-38, PT ;  /* 0x00800000e400780b */ /* 0x000fe20003f6e200 */
[C---:B------:R-:W-:Y:S01]  /*6500*/  FMUL R88, R89.reuse, R227 ;  /* 0x000000e359587220 */ /* 0x040fe20000400000 */
[----:B------:R-:W-:Y:S01]  /*6510*/  MOV R227, R158 ;  /* 0x0000009e00e37202 */ /* 0x000fe20000000f00 */
[----:B------:R-:W-:Y:S02]  /*6520*/  FMUL R89, R89, R220 ;  /* 0x000000dc59597220 */ /* 0x000fe40000400000 */
[----:B------:R-:W-:-:S02]  /*6530*/  FMUL R156, R226, R223 ;  /* 0x000000dfe29c7220 */ /* 0x000fc40000400000 */
[----:B------:R-:W-:Y:S01]  /*6540*/  FMUL R222, R226, R222 ;  /* 0x000000dee2de7220 */ /* 0x000fe20000400000 */
[----:B------:R-:W-:Y:S01]  /*6550*/  F2FP.PACK_AB R84, R84, R89 ;  /* 0x000000595454723e */ /* 0x000fe200000000ff */
[C---:B------:R-:W-:Y:S02]  /*6560*/  FMUL R223, R226.reuse, R64 ;  /* 0x00000040e2df7220 */ /* 0x040fe40000400000 */
[C---:B------:R-:W-:Y:S01]  /*6570*/  FMUL R220, R226.reuse, R101 ;  /* 0x00000065e2dc7220 */ /* 0x040fe20000400000 */
[----:B------:R-:W-:Y:S01]  /*6580*/  FSEL R101, RZ, -23, P5 ;  /* 0xc1b80000ff657808 */ /* 0x000fe20002800000 */
[----:B------:R-:W-:Y:S01]  /*6590*/  @!P2 FMUL R229, R229, 16777216 ;  /* 0x4b800000e5e5a820 */ /* 0x000fe20000400000 */
[----:B------:R-:W-:Y:S01]  /*65a0*/  FSETP.GEU.AND P5, PT, R227, 1.175494350822287508e-38, PT ;  /* 0x00800000e300780b */ /* 0x000fe20003fae000 */
[----:B------:R-:W-:Y:S01]  /*65b0*/  FMUL R226, R226, R100 ;  /* 0x00000064e2e27220 */ /* 0x000fe20000400000 */
[----:B------:R-:W-:Y:S01]  /*65c0*/  IADD3 R100, R65, -0x3f3504f3, RZ ;  /* 0xc0cafb0d41647810 */ /* 0x000fe20007ffe0ff */
[----:B------:R-:W-:Y:S01]  /*65d0*/  @P4 FMUL R95, R95, 0.25 ;  /* 0x3e8000005f5f4820 */ /* 0x000fe20000400000 */
[----:B------:R-:W-:Y:S01]  /*65e0*/  FSEL R235, RZ, -23, P5 ;  /* 0xc1b80000ffeb7808 */ /* 0x000fe20002800000 */
[----:B------:R-:W-:Y:S01]  /*65f0*/  @P4 FMUL R94, R94, 0.25 ;  /* 0x3e8000005e5e4820 */ /* 0x000fe20000400000 */
[----:B------:R-:W1:Y:S01]  /*6600*/  MUFU.RCP R229, R229 ;  /* 0x000000e500e57308 */ /* 0x000e620000001000 */
[----:B------:R-:W-:Y:S01]  /*6610*/  @P4 FMUL R99, R99, 0.25 ;  /* 0x3e80000063634820 */ /* 0x000fe20000400000 */
[----:B------:R-:W-:Y:S01]  /*6620*/  LOP3.LUT R100, R100, 0xff800000, RZ, 0xc0, !PT ;  /* 0xff80000064647812 */ /* 0x000fe200078ec0ff */
[----:B------:R-:W-:-:S02]  /*6630*/  @P4 FMUL R98, R98, 0.25 ;  /* 0x3e80000062624820 */ /* 0x000fc40000400000 */
[----:B------:R-:W-:Y:S02]  /*6640*/  @P4 FMUL R63, R63, 0.25 ;  /* 0x3e8000003f3f4820 */ /* 0x000fe40000400000 */
[----:B------:R-:W-:Y:S02]  /*6650*/  @P4 FMUL R62, R62, 0.25 ;  /* 0x3e8000003e3e4820 */ /* 0x000fe40000400000 */
[----:B------:R-:W-:Y:S02]  /*6660*/  @P4 FMUL R59, R59, 0.25 ;  /* 0x3e8000003b3b4820 */ /* 0x000fe40000400000 */
[----:B------:R-:W-:Y:S01]  /*6670*/  @P4 FMUL R58, R58, 0.25 ;  /* 0x3e8000003a3a4820 */ /* 0x000fe20000400000 */
[----:B------:R-:W-:Y:S01]  /*6680*/  FSETP.GT.AND P4, PT, |R228|, 8.50705917302346158658e+37, PT ;  /* 0x7e800000e400780b */ /* 0x000fe20003f84200 */
[----:B0-----:R-:W-:Y:S02]  /*6690*/  FFMA.FTZ R64, R225, 1.1920928955078125e-07, R224 ;  /* 0x34000000e1407823 */ /* 0x001fe400000100e0 */
[----:B------:R0:W2:Y:S01]  /*66a0*/  I2F R224, R100 ;  /* 0x0000006400e07306 */ /* 0x0000a20000201400 */
[----:B------:R-:W-:-:S02]  /*66b0*/  @!P2 FMUL R99, R99, 16777216 ;  /* 0x4b8000006363a820 */ /* 0x000fc40000400000 */
[----:B------:R-:W-:Y:S02]  /*66c0*/  @!P2 FMUL R98, R98, 16777216 ;  /* 0x4b8000006262a820 */ /* 0x000fe40000400000 */
[----:B------:R-:W-:Y:S02]  /*66d0*/  @!P2 FMUL R59, R59, 16777216 ;  /* 0x4b8000003b3ba820 */ /* 0x000fe40000400000 */
[----:B------:R-:W-:Y:S02]  /*66e0*/  @!P2 FMUL R58, R58, 16777216 ;  /* 0x4b8000003a3aa820 */ /* 0x000fe40000400000 */
[----:B-1----:R-:W-:Y:S01]  /*66f0*/  FMUL R158, R229, R99 ;  /* 0x00000063e59e7220 */ /* 0x002fe20000400000 */
[----:B0-----:R-:W-:Y:S01]  /*6700*/  IADD3 R100, R65, -R100, RZ ;  /* 0x8000006441647210 */ /* 0x001fe20007ffe0ff */
[----:B------:R-:W-:Y:S02]  /*6710*/  @P4 FMUL R228, R228, 0.25 ;  /* 0x3e800000e4e44820 */ /* 0x000fe40000400000 */
[----:B------:R-:W-:-:S02]  /*6720*/  @P4 FMUL R93, R93, 0.25 ;  /* 0x3e8000005d5d4820 */ /* 0x000fc40000400000 */
[----:B------:R-:W-:Y:S02]  /*6730*/  @P4 FMUL R92, R92, 0.25 ;  /* 0x3e8000005c5c4820 */ /* 0x000fe40000400000 */
[----:B------:R-:W-:Y:S02]  /*6740*/  @P4 FMUL R97, R97, 0.25 ;  /* 0x3e80000061614820 */ /* 0x000fe40000400000 */
[----:B------:R-:W-:Y:S02]  /*6750*/  @P4 FMUL R96, R96, 0.25 ;  /* 0x3e80000060604820 */ /* 0x000fe40000400000 */
[----:B------:R-:W-:Y:S02]  /*6760*/  @P4 FMUL R61, R61, 0.25 ;  /* 0x3e8000003d3d4820 */ /* 0x000fe40000400000 */
[----:B------:R-:W-:Y:S02]  /*6770*/  @P4 FMUL R60, R60, 0.25 ;  /* 0x3e8000003c3c4820 */ /* 0x000fe40000400000 */
[----:B------:R-:W-:-:S02]  /*6780*/  @P4 FMUL R57, R57, 0.25 ;  /* 0x3e80000039394820 */ /* 0x000fc40000400000 */
[----:B------:R-:W-:Y:S01]  /*6790*/  @P4 FMUL R56, R56, 0.25 ;  /* 0x3e80000038384820 */ /* 0x000fe20000400000 */
[----:B------:R-:W-:Y:S01]  /*67a0*/  FSETP.GT.AND P4, PT, |R227|, 8.50705917302346158658e+37, PT ;  /* 0x7e800000e300780b */ /* 0x000fe20003f84200 */
[C---:B------:R-:W-:Y:S02]  /*67b0*/  FMUL R99, R229.reuse, R98 ;  /* 0x00000062e5637220 */ /* 0x040fe40000400000 */
[----:B------:R-:W-:Y:S02]  /*67c0*/  @!P3 FMUL R228, R228, 16777216 ;  /* 0x4b800000e4e4b820 */ /* 0x000fe40000400000 */
[C---:B------:R-:W-:Y:S02]  /*67d0*/  FMUL R98, R229.reuse, R59 ;  /* 0x0000003be5627220 */ /* 0x040fe40000400000 */
[----:B------:R-:W-:Y:S01]  /*67e0*/  FMUL R59, R229, R58 ;  /* 0x0000003ae53b7220 */ /* 0x000fe20000400000 */
[----:B------:R-:W0:Y:S01]  /*67f0*/  MUFU.RCP R234, R228 ;  /* 0x000000e400ea7308 */ /* 0x000e220000001000 */
[----:B------:R-:W-:-:S02]  /*6800*/  @!P2 FMUL R95, R95, 16777216 ;  /* 0x4b8000005f5fa820 */ /* 0x000fc40000400000 */
[----:B------:R-:W-:Y:S02]  /*6810*/  @!P2 FMUL R94, R94, 16777216 ;  /* 0x4b8000005e5ea820 */ /* 0x000fe40000400000 */
[----:B------:R-:W-:Y:S02]  /*6820*/  @!P2 FMUL R63, R63, 16777216 ;  /* 0x4b8000003f3fa820 */ /* 0x000fe40000400000 */
[----:B------:R-:W-:Y:S01]  /*6830*/  @!P2 FMUL R62, R62, 16777216 ;  /* 0x4b8000003e3ea820 */ /* 0x000fe20000400000 */
[C---:B------:R-:W-:Y:S01]  /*6840*/  FSETP.GEU.AND P2, PT, |R227|.reuse, 1.175494350822287508e-38, PT ;  /* 0x00800000e300780b */ /* 0x040fe20003f4e200 */
[----:B--2---:R-:W-:Y:S02]  /*6850*/  FFMA.FTZ R58, R224, 1.1920928955078125e-07, R101 ;  /* 0x34000000e03a7823 */ /* 0x004fe40000010065 */
[----:B------:R-:W-:Y:S02]  /*6860*/  FMUL R224, R227, 8388608 ;  /* 0x4b000000e3e07820 */ /* 0x000fe40000400000 */
[----:B------:R-:W-:-:S02]  /*6870*/  IMAD.MOV.U32 R225, RZ, RZ, R159 ;  /* 0x000000ffffe17224 */ /* 0x000fc400078e009f */
[----:B------:R-:W-:Y:S01]  /*6880*/  @!P3 FMUL R93, R93, 16777216 ;  /* 0x4b8000005d5db820 */ /* 0x000fe20000400000 */
[----:B------:R-:W-:Y:S01]  /*6890*/  FSEL R101, R224, R227, !P5 ;  /* 0x000000e3e0657208 */ /* 0x000fe20006800000 */
[----:B------:R-:W-:Y:S01]  /*68a0*/  @P4 FMUL R227, R227, 0.25 ;  /* 0x3e800000e3e34820 */ /* 0x000fe20000400000 */
[----:B------:R-:W-:Y:S01]  /*68b0*/  FSETP.GEU.AND P6, PT, |R225|, 1.175494350822287508e-38, PT ;  /* 0x00800000e100780b */ /* 0x000fe20003fce200 */
[----:B------:R-:W-:Y:S01]  /*68c0*/  @!P3 FMUL R92, R92, 16777216 ;  /* 0x4b8000005c5cb820 */ /* 0x000fe20000400000 */
[----:B------:R-:W-:Y:S01]  /*68d0*/  IADD3 R224, R101, -0x3f3504f3, RZ ;  /* 0xc0cafb0d65e07810 */ /* 0x000fe20007ffe0ff */
[----:B------:R-:W-:Y:S01]  /*68e0*/  @!P3 FMUL R97, R97, 16777216 ;  /* 0x4b8000006161b820 */ /* 0x000fe20000400000 */
[----:B------:R-:W-:Y:S01]  /*68f0*/  FSETP.GEU.AND P5, PT, R225, 1.175494350822287508e-38, PT ;  /* 0x00800000e100780b */ /* 0x000fe20003fae000 */
[----:B------:R-:W-:Y:S01]  /*6900*/  @!P3 FMUL R96, R96, 16777216 ;  /* 0x4b8000006060b820 */ /* 0x000fe20000400000 */
[----:B------:R-:W-:Y:S01]  /*6910*/  LOP3.LUT R224, R224, 0xff800000, RZ, 0xc0, !PT ;  /* 0xff800000e0e07812 */ /* 0x000fe200078ec0ff */
[----:B------:R-:W-:-:S02]  /*6920*/  @!P3 FMUL R61, R61, 16777216 ;  /* 0x4b8000003d3db820 */ /* 0x000fc40000400000 */
[----:B------:R-:W-:Y:S01]  /*6930*/  @!P3 FMUL R60, R60, 16777216 ;  /* 0x4b8000003c3cb820 */ /* 0x000fe20000400000 */
[----:B------:R1:W2:Y:S01]  /*6940*/  I2F R236, R224 ;  /* 0x000000e000ec7306 */ /* 0x0002a20000201400 */
[----:B------:R-:W-:Y:S02]  /*6950*/  @!P3 FMUL R57, R57, 16777216 ;  /* 0x4b8000003939b820 */ /* 0x000fe40000400000 */
[----:B------:R-:W-:Y:S01]  /*6960*/  @!P3 FMUL R56, R56, 16777216 ;  /* 0x4b8000003838b820 */ /* 0x000fe20000400000 */
[----:B------:R-:W-:Y:S01]  /*6970*/  FSETP.GT.AND P3, PT, |R225|, 8.50705917302346158658e+37, PT ;  /* 0x7e800000e100780b */ /* 0x000fe20003f64200 */
[----:B------:R-:W-:Y:S02]  /*6980*/  @!P2 FMUL R227, R227, 16777216 ;  /* 0x4b800000e3e3a820 */ /* 0x000fe40000400000 */
[C---:B0-----:R-:W-:Y:S02]  /*6990*/  FMUL R228, R234.reuse, R97 ;  /* 0x00000061eae47220 */ /* 0x041fe40000400000 */
[----:B------:R-:W-:Y:S01]  /*69a0*/  FMUL R230, R234, R92 ;  /* 0x0000005ceae67220 */ /* 0x000fe20000400000 */
[----:B------:R-:W0:Y:S01]  /*69b0*/  MUFU.RCP R97, R227 ;  /* 0x000000e300617308 */ /* 0x000e220000001000 */
[----:B------:R-:W-:Y:S01]  /*69c0*/  FMUL R92, R225, 8388608 ;  /* 0x4b000000e15c7820 */ /* 0x000fe20000400000 */
[----:B-1----:R-:W-:Y:S01]  /*69d0*/  IADD3 R224, R101, -R224, RZ ;  /* 0x800000e065e07210 */ /* 0x002fe20007ffe0ff */
[----:B------:R-:W-:-:S02]  /*69e0*/  @P4 FMUL R55, R55, 0.25 ;  /* 0x3e80000037374820 */ /* 0x000fc40000400000 */
[----:B------:R-:W-:Y:S01]  /*69f0*/  @P4 FMUL R47, R47, 0.25 ;  /* 0x3e8000002f2f4820 */ /* 0x000fe20000400000 */
[----:B------:R-:W-:Y:S01]  /*6a00*/  FSEL R92, R92, R225, !P5 ;  /* 0x000000e15c5c7208 */ /* 0x000fe20006800000 */
[----:B------:R-:W-:Y:S02]  /*6a10*/  @P3 FMUL R225, R225, 0.25 ;  /* 0x3e800000e1e13820 */ /* 0x000fe40000400000 */
[----:B------:R-:W-:Y:S02]  /*6a20*/  @P4 FMUL R46, R46, 0.25 ;  /* 0x3e8000002e2e4820 */ /* 0x000fe40000400000 */
[----:B------:R-:W-:Y:S02]  /*6a30*/  @P4 FMUL R43, R43, 0.25 ;  /* 0x3e8000002b2b4820 */ /* 0x000fe40000400000 */
[----:B------:R-:W-:Y:S02]  /*6a40*/  @P4 FMUL R42, R42, 0.25 ;  /* 0x3e8000002a2a4820 */ /* 0x000fe40000400000 */
[----:B------:R-:W-:-:S02]  /*6a50*/  @P4 FMUL R54, R54, 0.25 ;  /* 0x3e80000036364820 */ /* 0x000fc40000400000 */
[----:B------:R-:W-:Y:S02]  /*6a60*/  @P4 FMUL R51, R51, 0.25 ;  /* 0x3e80000033334820 */ /* 0x000fe40000400000 */
[----:B------:R-:W-:Y:S01]  /*6a70*/  @P4 FMUL R50, R50, 0.25 ;  /* 0x3e80000032324820 */ /* 0x000fe20000400000 */
[----:B------:R-:W-:Y:S01]  /*6a80*/  ISETP.GE.U32.AND P4, PT, R79, 0x7f800000, PT ;  /* 0x7f8000004f00780c */ /* 0x000fe20003f86070 */
[----:B------:R-:W-:Y:S02]  /*6a90*/  @!P6 FMUL R225, R225, 16777216 ;  /* 0x4b800000e1e1e820 */ /* 0x000fe40000400000 */
[----:B------:R-:W-:Y:S02]  /*6aa0*/  @!P2 FMUL R55, R55, 16777216 ;  /* 0x4b8000003737a820 */ /* 0x000fe40000400000 */
[----:B------:R-:W-:Y:S02]  /*6ab0*/  @!P2 FMUL R47, R47, 16777216 ;  /* 0x4b8000002f2fa820 */ /* 0x000fe40000400000 */
[----:B------:R-:W-:Y:S01]  /*6ac0*/  @!P2 FMUL R46, R46, 16777216 ;  /* 0x4b8000002e2ea820 */ /* 0x000fe20000400000 */
[----:B------:R-:W1:Y:S01]  /*6ad0*/  MUFU.RCP R225, R225 ;  /* 0x000000e100e17308 */ /* 0x000e620000001000 */
[----:B------:R-:W-:-:S02]  /*6ae0*/  @!P2 FMUL R43, R43, 16777216 ;  /* 0x4b8000002b2ba820 */ /* 0x000fc40000400000 */
[----:B------:R-:W-:Y:S02]  /*6af0*/  @!P2 FMUL R42, R42, 16777216 ;  /* 0x4b8000002a2aa820 */ /* 0x000fe40000400000 */
[----:B------:R-:W-:Y:S02]  /*6b00*/  @!P2 FMUL R54, R54, 16777216 ;  /* 0x4b8000003636a820 */ /* 0x000fe40000400000 */
[----:B------:R-:W-:Y:S02]  /*6b10*/  @!P2 FMUL R51, R51, 16777216 ;  /* 0x4b8000003333a820 */ /* 0x000fe40000400000 */
[----:B------:R-:W-:Y:S01]  /*6b20*/  @!P2 FMUL R50, R50, 16777216 ;  /* 0x4b8000003232a820 */ /* 0x000fe20000400000 */
[----:B------:R-:W-:Y:S01]  /*6b30*/  ISETP.GE.U32.AND P2, PT, R67, 0x7f800000, PT ;  /* 0x7f8000004300780c */ /* 0x000fe20003f46070 */
[C---:B------:R-:W-:Y:S02]  /*6b40*/  FMUL R95, R229.reuse, R95 ;  /* 0x0000005fe55f7220 */ /* 0x040fe40000400000 */
[----:B------:R-:W-:-:S02]  /*6b50*/  FMUL R94, R229, R94 ;  /* 0x0000005ee55e7220 */ /* 0x000fc40000400000 */
[----:B------:R-:W-:Y:S01]  /*6b60*/  FMUL R63, R229, R63 ;  /* 0x0000003fe53f7220 */ /* 0x000fe20000400000 */
[----:B------:R-:W-:Y:S01]  /*6b70*/  F2FP.PACK_AB R95, R95, R158 ;  /* 0x0000009e5f5f723e */ /* 0x000fe200000000ff */
[----:B------:R-:W-:Y:S02]  /*6b80*/  FMUL R62, R229, R62 ;  /* 0x0000003ee53e7220 */ /* 0x000fe40000400000 */
[C---:B------:R-:W-:Y:S01]  /*6b90*/  FMUL R159, R234.reuse, R93 ;  /* 0x0000005dea9f7220 */ /* 0x040fe20000400000 */
[----:B------:R-:W-:Y:S01]  /*6ba0*/  FSEL R93, RZ, -23, P1 ;  /* 0xc1b80000ff5d7808 */ /* 0x000fe20000800000 */
[C---:B------:R-:W-:Y:S01]  /*6bb0*/  FMUL R231, R234.reuse, R96 ;  /* 0x00000060eae77220 */ /* 0x040fe20000400000 */
[----:B------:R-:W-:Y:S01]  /*6bc0*/  FSETP.NEU.AND P1, PT, R67, RZ, PT ;  /* 0x000000ff4300720b */ /* 0x000fe20003f2d000 */
[----:B------:R-:W-:Y:S01]  /*6bd0*/  FMUL R229, R234, R61 ;  /* 0x0000003deae57220 */ /* 0x000fe20000400000 */
[----:B------:R-:W-:Y:S01]  /*6be0*/  IADD3 R61, R66, -0x3f3504f3, RZ ;  /* 0xc0cafb0d423d7810 */ /* 0x000fe20007ffe0ff */
[----:B------:R-:W-:-:S02]  /*6bf0*/  FMUL R233, R234, R60 ;  /* 0x0000003ceae97220 */ /* 0x000fc40000400000 */
[C---:B------:R-:W-:Y:S01]  /*6c00*/  FMUL R232, R234.reuse, R57 ;  /* 0x00000039eae87220 */ /* 0x040fe20000400000 */
[----:B------:R-:W-:Y:S01]  /*6c10*/  LOP3.LUT R61, R61, 0xff800000, RZ, 0xc0, !PT ;  /* 0xff8000003d3d7812 */ /* 0x000fe200078ec0ff */
[----:B------:R-:W-:Y:S02]  /*6c20*/  FMUL R234, R234, R56 ;  /* 0x00000038eaea7220 */ /* 0x000fe40000400000 */
[----:B--2---:R-:W-:Y:S01]  /*6c30*/  FFMA.FTZ R60, R236, 1.1920928955078125e-07, R235 ;  /* 0x34000000ec3c7823 */ /* 0x004fe200000100eb */
[----:B------:R2:W-:Y:S01]  /*6c40*/  I2F R238, R61 ;  /* 0x0000003d00ee7306 */ /* 0x0005e20000201400 */
[C---:B0-----:R-:W-:Y:S02]  /*6c50*/  FMUL R96, R97.reuse, R55 ;  /* 0x0000003761607220 */ /* 0x041fe40000400000 */
[C---:B------:R-:W-:Y:S02]  /*6c60*/  FMUL R56, R97.reuse, R47 ;  /* 0x0000002f61387220 */ /* 0x040fe40000400000 */
[----:B------:R-:W-:-:S02]  /*6c70*/  FMUL R235, R97, R46 ;  /* 0x0000002e61eb7220 */ /* 0x000fc40000400000 */
[C---:B------:R-:W-:Y:S02]  /*6c80*/  FMUL R57, R97.reuse, R43 ;  /* 0x0000002b61397220 */ /* 0x040fe40000400000 */
[C---:B------:R-:W-:Y:S01]  /*6c90*/  FMUL R236, R97.reuse, R42 ;  /* 0x0000002a61ec7220 */ /* 0x040fe20000400000 */
[----:B------:R-:W-:Y:S01]  /*6ca0*/  FSEL R42, RZ, -23, P5 ;  /* 0xc1b80000ff2a7808 */ /* 0x000fe20002800000 */
[C---:B------:R-:W-:Y:S01]  /*6cb0*/  FMUL R54, R97.reuse, R54 ;  /* 0x0000003661367220 */ /* 0x040fe20000400000 */
[----:B--2---:R-:W-:Y:S01]  /*6cc0*/  IADD3 R61, R66, -R61, RZ ;  /* 0x8000003d423d7210 */ /* 0x004fe20007ffe0ff */
[----:B------:R-:W-:Y:S01]  /*6cd0*/  FMUL R227, R97, R51 ;  /* 0x0000003361e37220 */ /* 0x000fe20000400000 */
[----:B------:R-:W-:Y:S01]  /*6ce0*/  ISETP.GE.U32.AND P5, PT, R65, 0x7f800000, PT ;  /* 0x7f8000004100780c */ /* 0x000fe20003fa6070 */
[----:B------:R-:W-:Y:S01]  /*6cf0*/  FMUL R55, R97, R50 ;  /* 0x0000003261377220 */ /* 0x000fe20000400000 */
[----:B------:R-:W-:Y:S01]  /*6d00*/  IADD3 R97, R92, -0x3f3504f3, RZ ;  /* 0xc0cafb0d5c617810 */ /* 0x000fe20007ffe0ff */
[----:B------:R-:W-:Y:S01]  /*6d10*/  @P3 FMUL R41, R41, 0.25 ;  /* 0x3e80000029293820 */ /* 0x000fe20000400000 */
[----:B------:R-:W-:Y:S01]  /*6d20*/  F2FP.PACK_AB R51, R235, R236 ;  /* 0x000000eceb33723e */ /* 0x000fe200000000ff */
[----:B------:R-:W-:Y:S01]  /*6d30*/  @P3 FMUL R40, R40, 0.25 ;  /* 0x3e80000028283820 */ /* 0x000fe20000400000 */
[----:B------:R-:W-:Y:S01]  /*6d40*/  LOP3.LUT R97, R97, 0xff800000, RZ, 0xc0, !PT ;  /* 0xff80000061617812 */ /* 0x000fe200078ec0ff */
[----:B------:R-:W-:Y:S01]  /*6d50*/  @P3 FMUL R44, R44, 0.25 ;  /* 0x3e8000002c2c3820 */ /* 0x000fe20000400000 */
[----:B------:R-:W-:Y:S01]  /*6d60*/  F2FP.PACK_AB R50, R54, R55 ;  /* 0x000000373632723e */ /* 0x000fe200000000ff */
[----:B------:R-:W-:Y:S01]  /*6d70*/  @P3 FMUL R52, R52, 0.25 ;  /* 0x3e80000034343820 */ /* 0x000fe20000400000 */
[----:B------:R-:W0:Y:S01]  /*6d80*/  I2F R43, R97 ;  /* 0x00000061002b7306 */ /* 0x000e220000201400 */
[----:B------:R-:W-:Y:S01]  /*6d90*/  @P3 FMUL R48, R48, 0.25 ;  /* 0x3e80000030303820 */ /* 0x000fe20000400000 */
[----:B------:R-:W-:Y:S01]  /*6da0*/  F2FP.PACK_AB R55, R156, R157 ;  /* 0x0000009d9c37723e */ /* 0x000fe200000000ff */
[----:B------:R-:W-:Y:S01]  /*6db0*/  @!P6 FMUL R41, R41, 16777216 ;  /* 0x4b8000002929e820 */ /* 0x000fe20000400000 */
[----:B------:R-:W-:Y:S01]  /*6dc0*/  F2FP.PACK_AB R54, R219, R220 ;  /* 0x000000dcdb36723e */ /* 0x000fe200000000ff */
[----:B------:R-:W-:-:S02]  /*6dd0*/  @P3 FMUL R45, R45, 0.25 ;  /* 0x3e8000002d2d3820 */ /* 0x000fc40000400000 */
[----:B------:R-:W-:Y:S02]  /*6de0*/  @!P6 FMUL R40, R40, 16777216 ;  /* 0x4b8000002828e820 */ /* 0x000fe40000400000 */
[----:B------:R-:W-:Y:S01]  /*6df0*/  @P3 FMUL R53, R53, 0.25 ;  /* 0x3e80000035353820 */ /* 0x000fe20000400000 */
[----:B------:R-:W-:Y:S01]  /*6e00*/  STS.64 [R166+0x300], R54 ;  /* 0x00030036a6007388 */ /* 0x000fe20000000a00 */
[----:B------:R-:W-:Y:S01]  /*6e10*/  @P3 FMUL R49, R49, 0.25 ;  /* 0x3e80000031313820 */ /* 0x000fe20000400000 */
[----:B------:R-:W-:Y:S01]  /*6e20*/  ISETP.GE.U32.AND P3, PT, R80, 0x7f800000, PT ;  /* 0x7f8000005000780c */ /* 0x000fe20003f66070 */
[----:B------:R-:W-:Y:S02]  /*6e30*/  @!P6 FMUL R44, R44, 16777216 ;  /* 0x4b8000002c2ce820 */ /* 0x000fe40000400000 */
[----:B------:R-:W-:Y:S02]  /*6e40*/  @!P6 FMUL R52, R52, 16777216 ;  /* 0x4b8000003434e820 */ /* 0x000fe40000400000 */
[----:B------:R-:W-:-:S02]  /*6e50*/  @!P6 FMUL R48, R48, 16777216 ;  /* 0x4b8000003030e820 */ /* 0x000fc40000400000 */
[----:B-1----:R-:W-:Y:S02]  /*6e60*/  FMUL R46, R225, R41 ;  /* 0x00000029e12e7220 */ /* 0x002fe40000400000 */
[----:B------:R-:W-:Y:S02]  /*6e70*/  @!P6 FMUL R45, R45, 16777216 ;  /* 0x4b8000002d2de820 */ /* 0x000fe40000400000 */
[----:B------:R-:W-:Y:S02]  /*6e80*/  FMUL R41, R225, R40 ;  /* 0x00000028e1297220 */ /* 0x000fe40000400000 */
[----:B------:R-:W-:Y:S02]  /*6e90*/  @!P6 FMUL R53, R53, 16777216 ;  /* 0x4b8000003535e820 */ /* 0x000fe40000400000 */
[----:B------:R-:W-:Y:S02]  /*6ea0*/  @!P6 FMUL R49, R49, 16777216 ;  /* 0x4b8000003131e820 */ /* 0x000fe40000400000 */
[----:B------:R-:W-:-:S02]  /*6eb0*/  FMUL R44, R225, R44 ;  /* 0x0000002ce12c7220 */ /* 0x000fc40000400000 */
[C---:B------:R-:W-:Y:S01]  /*6ec0*/  FMUL R40, R225.reuse, R52 ;  /* 0x00000034e1287220 */ /* 0x040fe20000400000 */
[----:B------:R-:W-:Y:S01]  /*6ed0*/  F2FP.PACK_AB R52, R96, R227 ;  /* 0x000000e36034723e */ /* 0x000fe200000000ff */
[C---:B------:R-:W-:Y:S01]  /*6ee0*/  FMUL R47, R225.reuse, R48 ;  /* 0x00000030e12f7220 */ /* 0x040fe20000400000 */
[----:B------:R-:W-:Y:S01]  /*6ef0*/  F2FP.PACK_AB R41, R44, R41 ;  /* 0x000000292c29723e */ /* 0x000fe200000000ff */
[----:B------:R-:W-:Y:S01]  /*6f00*/  FMUL R45, R225, R45 ;  /* 0x0000002de12d7220 */ /* 0x000fe20000400000 */
[----:B------:R-:W-:Y:S01]  /*6f10*/  F2FP.PACK_AB R44, R233, R234 ;  /* 0x000000eae92c723e */ /* 0x000fe200000000ff */
[C---:B------:R-:W-:Y:S01]  /*6f20*/  FMUL R53, R225.reuse, R53 ;  /* 0x00000035e1357220 */ /* 0x040fe20000400000 */
[----:B------:R-:W-:Y:S01]  /*6f30*/  F2FP.PACK_AB R40, R40, R47 ;  /* 0x0000002f2828723e */ /* 0x000fe200000000ff */
[----:B------:R-:W-:Y:S01]  /*6f40*/  FMUL R48, R225, R49 ;  /* 0x00000031e1307220 */ /* 0x000fe20000400000 */
[----:B------:R-:W-:Y:S01]  /*6f50*/  F2FP.PACK_AB R47, R159, R228 ;  /* 0x000000e49f2f723e */ /* 0x000fe200000000ff */
[----:B0-----:R-:W-:Y:S01]  /*6f60*/  FFMA.FTZ R225, R43, 1.1920928955078125e-07, R42 ;  /* 0x340000002be17823 */ /* 0x001fe2000001002a */
[----:B------:R-:W-:Y:S01]  /*6f70*/  F2FP.PACK_AB R43, R45, R46 ;  /* 0x0000002e2d2b723e */ /* 0x000fe200000000ff */
[----:B------:R0:W-:Y:S01]  /*6f80*/  STS.64 [R166], R40 ;  /* 0x00000028a6007388 */ /* 0x0001e20000000a00 */
[----:B------:R-:W-:Y:S01]  /*6f90*/  F2FP.PACK_AB R42, R53, R48 ;  /* 0x00000030352a723e */ /* 0x000fe200000000ff */
[----:B------:R-:W-:Y:S01]  /*6fa0*/  IMAD.MOV.U32 R3, RZ, RZ, 0x3dc6b27f ;  /* 0x3dc6b27fff037424 */ /* 0x000fe200078e00ff */
[----:B------:R-:W-:Y:S01]  /*6fb0*/  F2FP.PACK_AB R46, R229, R232 ;  /* 0x000000e8e52e723e */ /* 0x000fe200000000ff */
[----:B------:R-:W-:Y:S01]  /*6fc0*/  IMAD.IADD R82, R79, 0x1, -R82 ;  /* 0x000000014f527824 */ /* 0x000fe200078e0a52 */
[----:B------:R-:W-:Y:S01]  /*6fd0*/  F2FP.PACK_AB R53, R56, R57 ;  /* 0x000000393835723e */ /* 0x000fe200000000ff */
[----:B------:R-:W-:Y:S01]  /*6fe0*/  FADD R70, R70, -1 ;  /* 0xbf80000046467421 */ /* 0x000fe20000000000 */
[----:B------:R-:W-:Y:S01]  /*6ff0*/  F2FP.PACK_AB R45, R230, R231 ;  /* 0x000000e7e62d723e */ /* 0x000fe200000000ff */
[----:B------:R1:W-:Y:S01]  /*7000*/  STS.64 [R166+0x200], R42 ;  /* 0x0002002aa6007388 */ /* 0x0003e20000000a00 */
[----:B------:R-:W-:Y:S01]  /*7010*/  F2FP.PACK_AB R49, R222, R221 ;  /* 0x000000ddde31723e */ /* 0x000fe200000000ff */
[----:B------:R-:W-:Y:S01]  /*7020*/  FADD R82, R82, -1 ;  /* 0xbf80000052527421 */ /* 0x000fe20000000000 */
[----:B------:R-:W-:Y:S01]  /*7030*/  F2FP.PACK_AB R48, R223, R226 ;  /* 0x000000e2df30723e */ /* 0x000fe200000000ff */
[----:B------:R2:W-:Y:S01]  /*7040*/  STS.64 [R166+0x280], R46 ;  /* 0x0002802ea6007388 */ /* 0x0005e20000000a00 */
[----:B0-----:R-:W-:Y:S01]  /*7050*/  F2FP.PACK_AB R41, R153, R154 ;  /* 0x0000009a9929723e */ /* 0x001fe200000000ff */
[----:B------:R-:W-:Y:S01]  /*7060*/  FADD R100, R100, -1 ;  /* 0xbf80000064647421 */ /* 0x000fe20000000000 */
[----:B------:R-:W-:Y:S01]  /*7070*/  F2FP.PACK_AB R40, R91, R102 ;  /* 0x000000665b28723e */ /* 0x000fe200000000ff */
[----:B------:R0:W-:Y:S01]  /*7080*/  STS.64 [R166+0x80], R44 ;  /* 0x0000802ca6007388 */ /* 0x0001e20000000a00 */
[----:B------:R-:W-:Y:S01]  /*7090*/  F2FP.PACK_AB R57, R217, R218 ;  /* 0x000000dad939723e */ /* 0x000fe200000000ff */
[----:B------:R-:W-:Y:S01]  /*70a0*/  FADD R224, R224, -1 ;  /* 0xbf800000e0e07421 */ /* 0x000fe20000000000 */
[----:B------:R-:W-:Y:S01]  /*70b0*/  F2FP.PACK_AB R56, R155, R216 ;  /* 0x000000d89b38723e */ /* 0x000fe200000000ff */
[----:B------:R3:W-:Y:S01]  /*70c0*/  STS.64 [R166+0x380], R40 ;  /* 0x00038028a6007388 */ /* 0x0007e20000000a00 */
[----:B------:R-:W-:Y:S01]  /*70d0*/  LOP3.LUT R91, R166, 0x10, RZ, 0x3c, !PT ;  /* 0x00000010a65b7812 */ /* 0x000fe200078e3cff */
[----:B------:R-:W-:Y:S01]  /*70e0*/  IMAD.IADD R152, R103, 0x1, -R152 ;  /* 0x0000000167987824 */ /* 0x000fe200078e0a98 */
[----:B-1----:R-:W-:Y:S01]  /*70f0*/  F2FP.PACK_AB R43, R94, R99 ;  /* 0x000000635e2b723e */ /* 0x002fe200000000ff */
[----:B------:R-:W-:Y:S01]  /*7100*/  STS.64 [R166+0x100], R48 ;  /* 0x00010030a6007388 */ /* 0x000fe20000000a00 */
[----:B------:R-:W-:Y:S01]  /*7110*/  F2FP.PACK_AB R42, R62, R59 ;  /* 0x0000003b3e2a723e */ /* 0x000fe200000000ff */
[----:B------:R-:W-:Y:S01]  /*7120*/  FADD R152, R152, -1 ;  /* 0xbf80000098987421 */ /* 0x000fe20000000000 */
[----:B--2---:R-:W-:Y:S01]  /*7130*/  F2FP.PACK_AB R47, R73, R78 ;  /* 0x0000004e492f723e */ /* 0x004fe200000000ff */
[----:B------:R1:W-:Y:S01]  /*7140*/  STS.64 [R166+0x180], R56 ;  /* 0x00018038a6007388 */ /* 0x0003e20000000a00 */
[----:B------:R-:W-:Y:S01]  /*7150*/  F2FP.PACK_AB R46, R71, R76 ;  /* 0x0000004c472e723e */ /* 0x000fe200000000ff */
[----:B------:R-:W-:Y:S01]  /*7160*/  IMAD.IADD R97, R92, 0x1, -R97 ;  /* 0x000000015c617824 */ /* 0x000fe200078e0a61 */
[----:B0-----:R-:W-:Y:S01]  /*7170*/  F2FP.PACK_AB R45, R83, R88 ;  /* 0x00000058532d723e */ /* 0x001fe200000000ff */
[----:B---3--:R-:W-:Y:S01]  /*7180*/  FFMA.FTZ R41, R70, R3, -0.16845393180847167969 ;  /* 0xbe2c7f3046297423 */ /* 0x008fe20000010003 */
[----:B------:R0:W-:Y:S01]  /*7190*/  STS.64 [R91+0x2080], R42 ;  /* 0x0020802a5b007388 */ /* 0x0001e20000000a00 */
[----:B------:R-:W-:Y:S01]  /*71a0*/  F2FP.PACK_AB R44, R81, R86 ;  /* 0x00000056512c723e */ /* 0x000fe200000000ff */
[----:B------:R-:W-:Y:S01]  /*71b0*/  FADD R40, R75, -1 ;  /* 0xbf8000004b287421 */ /* 0x000fe20000000000 */
[----:B------:R-:W-:Y:S01]  /*71c0*/  F2FP.PACK_AB R94, R63, R98 ;  /* 0x000000623f5e723e */ /* 0x000fe200000000ff */
[----:B------:R2:W-:Y:S01]  /*71d0*/  STS.64 [R91+0x2180], R46 ;  /* 0x0021802e5b007388 */ /* 0x0005e20000000a00 */
[----:B------:R-:W-:Y:S01]  /*71e0*/  F2FP.PACK_AB R73, R74, R69 ;  /* 0x000000454a49723e */ /* 0x000fe200000000ff */
[----:B------:R-:W-:Y:S01]  /*71f0*/  FFMA.FTZ R93, R238, 1.1920928955078125e-07, R93 ;  /* 0x34000000ee5d7823 */ /* 0x000fe2000001005d */
[----:B------:R-:W-:Y:S01]  /*7200*/  LOP3.LUT R69, R169, 0x8, RZ, 0x3c, !PT ;  /* 0x00000008a9457812 */ /* 0x000fe200078e3cff */
[----:B------:R3:W-:Y:S01]  /*7210*/  STS.64 [R91+0x2300], R44 ;  /* 0x0023002c5b007388 */ /* 0x0007e20000000a00 */
[----:B-1----:R-:W-:Y:S01]  /*7220*/  FADD R56, R97, -1 ;  /* 0xbf80000061387421 */ /* 0x002fe20000000000 */
[----:B------:R-:W-:Y:S01]  /*7230*/  LOP3.LUT R76, R169, 0x10, RZ, 0x3c, !PT ;  /* 0x00000010a94c7812 */ /* 0x000fe200078e3cff */
[----:B0-----:R-:W-:Y:S01]  /*7240*/  FFMA.FTZ R43, R82, R3, -0.16845393180847167969 ;  /* 0xbe2c7f30522b7423 */ /* 0x001fe20000010003 */
[----:B------:R0:W-:Y:S01]  /*7250*/  STS.64 [R91+0x2000], R50 ;  /* 0x002000325b007388 */ /* 0x0001e20000000a00 */
[----:B------:R-:W-:Y:S01]  /*7260*/  @P4 MOV R42, 0x7f800000 ;  /* 0x7f800000002a4802 */ /* 0x000fe20000000f00 */
[----:B--2---:R-:W-:-:S02]  /*7270*/  FFMA.FTZ R47, R70, R41, 0.1716887056827545166 ;  /* 0x3e2fcf2a462f7423 */ /* 0x004fc40000010029 */
[----:B------:R1:W-:Y:S01]  /*7280*/  STS.64 [R91+0x2200], R52 ;  /* 0x002200345b007388 */ /* 0x0003e20000000a00 */
[----:B------:R-:W-:Y:S01]  /*7290*/  FFMA.FTZ R41, R100, R3, -0.16845393180847167969 ;  /* 0xbe2c7f3064297423 */ /* 0x000fe20000010003 */
[----:B------:R-:W-:Y:S01]  /*72a0*/  LOP3.LUT R78, R169, 0x18, RZ, 0x3c, !PT ;  /* 0x00000018a94e7812 */ /* 0x000fe200078e3cff */
[----:B------:R-:W-:Y:S01]  /*72b0*/  FFMA.FTZ R43, R82, R43, 0.1716887056827545166 ;  /* 0x3e2fcf2a522b7423 */ /* 0x000fe2000001002b */
[----:B------:R-:W-:Y:S01]  /*72c0*/  STS.64 [R91+0x2280], R94 ;  /* 0x0022805e5b007388 */ /* 0x000fe20000000a00 */
[----:B------:R-:W-:Y:S02]  /*72d0*/  FFMA.FTZ R41, R100, R41, 0.1716887056827545166 ;  /* 0x3e2fcf2a64297423 */ /* 0x000fe40000010029 */
[----:B------:R-:W-:Y:S01]  /*72e0*/  FFMA.FTZ R43, R82, R43, -0.17900948226451873779 ;  /* 0xbe374e43522b7423 */ /* 0x000fe2000001002b */
[----:B------:R-:W-:Y:S01]  /*72f0*/  STS.64 [R91+0x2100], R84 ;  /* 0x002100545b007388 */ /* 0x000fe20000000a00 */
[----:B------:R-:W-:Y:S02]  /*7300*/  FFMA.FTZ R41, R100, R41, -0.17900948226451873779 ;  /* 0xbe374e4364297423 */ /* 0x000fe40000010029 */
[----:B------:R-:W-:Y:S01]  /*7310*/  FFMA.FTZ R43, R82, R43, 0.20512372255325317383 ;  /* 0x3e520bf4522b7423 */ /* 0x000fe2000001002b */
[----:B------:R-:W-:Y:S01]  /*7320*/  STS.64 [R91+0x2380], R72 ;  /* 0x002380485b007388 */ /* 0x000fe20000000a00 */
[----:B------:R-:W-:-:S02]  /*7330*/  FFMA.FTZ R41, R100, R41, 0.20512372255325317383 ;  /* 0x3e520bf464297423 */ /* 0x000fc40000010029 */
[----:B------:R-:W-:Y:S01]  /*7340*/  FFMA.FTZ R43, R82, R43, -0.24046532809734344482 ;  /* 0xbe763c8b522b7423 */ /* 0x000fe2000001002b */
[----:B------:R-:W-:Y:S01]  /*7350*/  BAR.SYNC.DEFER_BLOCKING 0x0 ;  /* 0x0000000000007b1d */ /* 0x000fe20000010000 */
[----:B------:R-:W-:Y:S02]  /*7360*/  FFMA.FTZ R41, R100, R41, -0.24046532809734344482 ;  /* 0xbe763c8b64297423 */ /* 0x000fe40000010029 */
[----:B------:R-:W-:Y:S02]  /*7370*/  FFMA.FTZ R43, R82, R43, 0.28857114911079406738 ;  /* 0x3e93bf99522b7423 */ /* 0x000fe4000001002b */
[----:B---3--:R-:W-:Y:S02]  /*7380*/  FFMA.FTZ R45, R40, R3, -0.16845393180847167969 ;  /* 0xbe2c7f30282d7423 */ /* 0x008fe40000010003 */
[----:B------:R-:W-:Y:S02]  /*7390*/  FFMA.FTZ R41, R100, R41, 0.28857114911079406738 ;  /* 0x3e93bf9964297423 */ /* 0x000fe40000010029 */
[----:B------:R-:W-:-:S02]  /*73a0*/  FFMA.FTZ R43, R82, R43, -0.36067417263984680176 ;  /* 0xbeb8aa49522b7423 */ /* 0x000fc4000001002b */
[----:B------:R-:W-:Y:S02]  /*73b0*/  FFMA.FTZ R45, R40, R45, 0.1716887056827545166 ;  /* 0x3e2fcf2a282d7423 */ /* 0x000fe4000001002d */
[----:B------:R-:W-:Y:S02]  /*73c0*/  FFMA.FTZ R41, R100, R41, -0.36067417263984680176 ;  /* 0xbeb8aa4964297423 */ /* 0x000fe40000010029 */
[----:B------:R-:W-:Y:S02]  /*73d0*/  FFMA.FTZ R43, R82, R43, 0.48089820146560668945 ;  /* 0x3ef6384a522b7423 */ /* 0x000fe4000001002b */
[----:B------:R-:W-:Y:S02]  /*73e0*/  FFMA.FTZ R45, R40, R45, -0.17900948226451873779 ;  /* 0xbe374e43282d7423 */ /* 0x000fe4000001002d */
[----:B------:R-:W-:Y:S02]  /*73f0*/  FFMA.FTZ R41, R100, R41, 0.48089820146560668945 ;  /* 0x3ef6384a64297423 */ /* 0x000fe40000010029 */
[----:B------:R-:W-:-:S02]  /*7400*/  FFMA.FTZ R43, R82, R43, -0.72134751081466674805 ;  /* 0xbf38aa3b522b7423 */ /* 0x000fc4000001002b */
[----:B------:R-:W-:Y:S01]  /*7410*/  FFMA.FTZ R45, R40, R45, 0.20512372255325317383 ;  /* 0x3e520bf4282d7423 */ /* 0x000fe2000001002d */
[----:B------:R-:W-:Y:S01]  /*7420*/  LDS.64 R72, [R69+0xc00] ;  /* 0x000c000045487984 */ /* 0x000fe20000000a00 */
[----:B------:R-:W-:Y:S02]  /*7430*/  FFMA.FTZ R41, R100, R41, -0.72134751081466674805 ;  /* 0xbf38aa3b64297423 */ /* 0x000fe40000010029 */
[----:B------:R-:W-:Y:S01]  /*7440*/  FMUL R43, R82, R43 ;  /* 0x0000002b522b7220 */ /* 0x000fe20000400000 */
[----:B------:R-:W-:Y:S01]  /*7450*/  LDS.64 R74, [R76+0xc00] ;  /* 0x000c00004c4a7984 */ /* 0x000fe20000000a00 */
[----:B------:R-:W-:Y:S02]  /*7460*/  FFMA.FTZ R45, R40, R45, -0.24046532809734344482 ;  /* 0xbe763c8b282d7423 */ /* 0x000fe4000001002d */
[----:B------:R-:W-:Y:S02]  /*7470*/  FMUL R41, R100, R41 ;  /* 0x0000002964297220 */ /* 0x000fe40000400000 */
[----:B------:R-:W-:-:S02]  /*7480*/  FMUL R43, R82, R43 ;  /* 0x0000002b522b7220 */ /* 0x000fc40000400000 */
[----:B------:R-:W-:Y:S02]  /*7490*/  FFMA.FTZ R45, R40, R45, 0.28857114911079406738 ;  /* 0x3e93bf99282d7423 */ /* 0x000fe4000001002d */
[----:B------:R-:W-:Y:S02]  /*74a0*/  FMUL R41, R100, R41 ;  /* 0x0000002964297220 */ /* 0x000fe40000400000 */
[----:B------:R-:W-:Y:S02]  /*74b0*/  FFMA.FTZ R82, R82, 1.4426950216293334961, R43 ;  /* 0x3fb8aa3b52527823 */ /* 0x000fe4000001002b */
[----:B------:R-:W-:Y:S02]  /*74c0*/  FFMA.FTZ R45, R40, R45, -0.36067417263984680176 ;  /* 0xbeb8aa49282d7423 */ /* 0x000fe4000001002d */
[----:B------:R-:W-:Y:S02]  /*74d0*/  FFMA.FTZ R43, R100, 1.4426950216293334961, R41 ;  /* 0x3fb8aa3b642b7823 */ /* 0x000fe40000010029 */
[----:B------:R-:W-:-:S02]  /*74e0*/  FFMA.FTZ R41, R224, R3, -0.16845393180847167969 ;  /* 0xbe2c7f30e0297423 */ /* 0x000fc40000010003 */
[----:B------:R-:W-:Y:S02]  /*74f0*/  FFMA.FTZ R47, R70, R47, -0.17900948226451873779 ;  /* 0xbe374e43462f7423 */ /* 0x000fe4000001002f */
[----:B------:R-:W-:Y:S02]  /*7500*/  FFMA.FTZ R45, R40, R45, 0.48089820146560668945 ;  /* 0x3ef6384a282d7423 */ /* 0x000fe4000001002d */
[----:B------:R-:W-:Y:S02]  /*7510*/  FFMA.FTZ R41, R224, R41, 0.1716887056827545166 ;  /* 0x3e2fcf2ae0297423 */ /* 0x000fe40000010029 */
[----:B------:R-:W-:Y:S02]  /*7520*/  FFMA.FTZ R47, R70, R47, 0.20512372255325317383 ;  /* 0x3e520bf4462f7423 */ /* 0x000fe4000001002f */
[----:B------:R-:W-:Y:S02]  /*7530*/  FFMA.FTZ R45, R40, R45, -0.72134751081466674805 ;  /* 0xbf38aa3b282d7423 */ /* 0x000fe4000001002d */
[----:B------:R-:W-:-:S02]  /*7540*/  FFMA.FTZ R41, R224, R41, -0.17900948226451873779 ;  /* 0xbe374e43e0297423 */ /* 0x000fc40000010029 */
[----:B------:R-:W-:Y:S02]  /*7550*/  FFMA.FTZ R47, R70, R47, -0.24046532809734344482 ;  /* 0xbe763c8b462f7423 */ /* 0x000fe4000001002f */
[----:B------:R-:W-:Y:S02]  /*7560*/  FMUL R45, R40, R45 ;  /* 0x0000002d282d7220 */ /* 0x000fe40000400000 */
[----:B------:R-:W-:Y:S02]  /*7570*/  FFMA.FTZ R41, R224, R41, 0.20512372255325317383 ;  /* 0x3e520bf4e0297423 */ /* 0x000fe40000010029 */
[----:B------:R-:W-:Y:S02]  /*7580*/  FFMA.FTZ R47, R70, R47, 0.28857114911079406738 ;  /* 0x3e93bf99462f7423 */ /* 0x000fe4000001002f */
[----:B------:R-:W-:Y:S02]  /*7590*/  FMUL R45, R40, R45 ;  /* 0x0000002d282d7220 */ /* 0x000fe40000400000 */
[----:B------:R-:W-:-:S02]  /*75a0*/  FFMA.FTZ R41, R224, R41, -0.24046532809734344482 ;  /* 0xbe763c8be0297423 */ /* 0x000fc40000010029 */
[----:B------:R-:W-:Y:S02]  /*75b0*/  FFMA.FTZ R47, R70, R47, -0.36067417263984680176 ;  /* 0xbeb8aa49462f7423 */ /* 0x000fe4000001002f */
[----:B------:R-:W-:Y:S02]  /*75c0*/  FFMA.FTZ R40, R40, 1.4426950216293334961, R45 ;  /* 0x3fb8aa3b28287823 */ /* 0x000fe4000001002d */
[----:B------:R-:W-:Y:S02]  /*75d0*/  FFMA.FTZ R45, R152, R3, -0.16845393180847167969 ;  /* 0xbe2c7f30982d7423 */ /* 0x000fe40000010003 */
[----:B------:R-:W-:Y:S02]  /*75e0*/  FFMA.FTZ R41, R224, R41, 0.28857114911079406738 ;  /* 0x3e93bf99e0297423 */ /* 0x000fe40000010029 */
[----:B------:R-:W-:Y:S02]  /*75f0*/  FFMA.FTZ R47, R70, R47, 0.48089820146560668945 ;  /* 0x3ef6384a462f7423 */ /* 0x000fe4000001002f */
[----:B------:R-:W-:-:S02]  /*7600*/  FFMA.FTZ R45, R152, R45, 0.1716887056827545166 ;  /* 0x3e2fcf2a982d7423 */ /* 0x000fc4000001002d */
[----:B------:R-:W-:Y:S02]  /*7610*/  FFMA.FTZ R41, R224, R41, -0.36067417263984680176 ;  /* 0xbeb8aa49e0297423 */ /* 0x000fe40000010029 */
[----:B------:R-:W-:Y:S02]  /*7620*/  FFMA.FTZ R47, R70, R47, -0.72134751081466674805 ;  /* 0xbf38aa3b462f7423 */ /* 0x000fe4000001002f */
[----:B------:R-:W-:Y:S02]  /*7630*/  FFMA.FTZ R45, R152, R45, -0.17900948226451873779 ;  /* 0xbe374e43982d7423 */ /* 0x000fe4000001002d */
[----:B------:R-:W-:Y:S02]  /*7640*/  FFMA.FTZ R41, R224, R41, 0.48089820146560668945 ;  /* 0x3ef6384ae0297423 */ /* 0x000fe40000010029 */
[----:B------:R-:W-:Y:S02]  /*7650*/  FMUL R47, R70, R47 ;  /* 0x0000002f462f7220 */ /* 0x000fe40000400000 */
[----:B------:R-:W-:-:S02]  /*7660*/  FFMA.FTZ R45, R152, R45, 0.20512372255325317383 ;  /* 0x3e520bf4982d7423 */ /* 0x000fc4000001002d */
[----:B------:R-:W-:Y:S02]  /*7670*/  FFMA.FTZ R41, R224, R41, -0.72134751081466674805 ;  /* 0xbf38aa3be0297423 */ /* 0x000fe40000010029 */
[----:B------:R-:W-:Y:S02]  /*7680*/  FMUL R47, R70, R47 ;  /* 0x0000002f462f7220 */ /* 0x000fe40000400000 */
[----:B------:R-:W-:Y:S01]  /*7690*/  FADD R58, R58, R43 ;  /* 0x0000002b3a3a7221 */ /* 0x000fe20000000000 */
[----:B------:R-:W-:Y:S01]  /*76a0*/  @P3 MOV R43, 0x7f800000 ;  /* 0x7f800000002b3802 */ /* 0x000fe20000000f00 */
[----:B------:R-:W-:Y:S02]  /*76b0*/  FFMA.FTZ R45, R152, R45, -0.24046532809734344482 ;  /* 0xbe763c8b982d7423 */ /* 0x000fe4000001002d */
[----:B------:R-:W-:Y:S02]  /*76c0*/  FMUL R41, R224, R41 ;  /* 0x00000029e0297220 */ /* 0x000fe40000400000 */
[----:B------:R-:W-:-:S02]  /*76d0*/  FFMA.FTZ R47, R70, 1.4426950216293334961, R47 ;  /* 0x3fb8aa3b462f7823 */ /* 0x000fc4000001002f */
[----:B------:R-:W-:Y:S02]  /*76e0*/  FADD R77, R77, R40 ;  /* 0x000000284d4d7221 */ /* 0x000fe40000000000 */
[----:B------:R-:W-:Y:S02]  /*76f0*/  FADD R70, R61, -1 ;  /* 0xbf8000003d467421 */ /* 0x000fe40000000000 */
[----:B------:R-:W-:Y:S01]  /*7700*/  @P3 FFMA.FTZ R77, R80, R43, +INF ;  /* 0x7f800000504d3423 */ /* 0x000fe2000001002b */
[----:B------:R-:W-:Y:S01]  /*7710*/  FSETP.NEU.AND P3, PT, R65, RZ, PT ;  /* 0x000000ff4100720b */ /* 0x000fe20003f6d000 */
[----:B------:R-:W-:Y:S02]  /*7720*/  FFMA.FTZ R45, R152, R45, 0.28857114911079406738 ;  /* 0x3e93bf99982d7423 */ /* 0x000fe4000001002d */
[----:B------:R-:W-:Y:S02]  /*7730*/  FMUL R43, R224, R41 ;  /* 0x00000029e02b7220 */ /* 0x000fe40000400000 */
[----:B------:R-:W-:-:S02]  /*7740*/  FADD R68, R68, R47 ;  /* 0x0000002f44447221 */ /* 0x000fc40000000000 */
[-C--:B------:R-:W-:Y:S02]  /*7750*/  FFMA.FTZ R41, R56, R3.reuse, -0.16845393180847167969 ;  /* 0xbe2c7f3038297423 */ /* 0x080fe40000010003 */
[----:B------:R-:W-:Y:S02]  /*7760*/  FFMA.FTZ R47, R70, R3, -0.16845393180847167969 ;  /* 0xbe2c7f30462f7423 */ /* 0x000fe40000010003 */
[----:B------:R-:W-:Y:S02]  /*7770*/  FFMA.FTZ R45, R152, R45, -0.36067417263984680176 ;  /* 0xbeb8aa49982d7423 */ /* 0x000fe4000001002d */
[----:B------:R-:W-:Y:S02]  /*7780*/  FFMA.FTZ R41, R56, R41, 0.1716887056827545166 ;  /* 0x3e2fcf2a38297423 */ /* 0x000fe40000010029 */
[----:B------:R-:W-:Y:S02]  /*7790*/  FFMA.FTZ R47, R70, R47, 0.1716887056827545166 ;  /* 0x3e2fcf2a462f7423 */ /* 0x000fe4000001002f */
[----:B------:R-:W-:-:S02]  /*77a0*/  @P2 IMAD.MOV.U32 R40, RZ, RZ, 0x7f800000 ;  /* 0x7f800000ff282424 */ /* 0x000fc400078e00ff */
[----:B------:R-:W-:Y:S02]  /*77b0*/  FFMA.FTZ R45, R152, R45, 0.48089820146560668945 ;  /* 0x3ef6384a982d7423 */ /* 0x000fe4000001002d */
[----:B------:R-:W-:Y:S02]  /*77c0*/  FFMA.FTZ R41, R56, R41, -0.17900948226451873779 ;  /* 0xbe374e4338297423 */ /* 0x000fe40000010029 */
[----:B------:R-:W-:Y:S02]  /*77d0*/  FFMA.FTZ R47, R70, R47, -0.17900948226451873779 ;  /* 0xbe374e43462f7423 */ /* 0x000fe4000001002f */
[----:B------:R-:W-:Y:S01]  /*77e0*/  @P2 FFMA.FTZ R68, R67, R40, +INF ;  /* 0x7f80000043442423 */ /* 0x000fe20000010028 */
[----:B------:R-:W-:Y:S01]  /*77f0*/  FSETP.NEU.AND P2, PT, R80, RZ, PT ;  /* 0x000000ff5000720b */ /* 0x000fe20003f4d000 */
[----:B------:R-:W-:Y:S02]  /*7800*/  FFMA.FTZ R45, R152, R45, -0.72134751081466674805 ;  /* 0xbf38aa3b982d7423 */ /* 0x000fe4000001002d */
[----:B------:R-:W-:-:S02]  /*7810*/  @P5 IMAD.MOV.U32 R40, RZ, RZ, 0x7f800000 ;  /* 0x7f800000ff285424 */ /* 0x000fc400078e00ff */
[----:B------:R-:W-:Y:S02]  /*7820*/  FFMA.FTZ R41, R56, R41, 0.20512372255325317383 ;  /* 0x3e520bf438297423 */ /* 0x000fe40000010029 */
[----:B------:R-:W-:Y:S02]  /*7830*/  FFMA.FTZ R47, R70, R47, 0.20512372255325317383 ;  /* 0x3e520bf4462f7423 */ /* 0x000fe4000001002f */
[----:B------:R-:W-:Y:S02]  /*7840*/  FMUL R45, R152, R45 ;  /* 0x0000002d982d7220 */ /* 0x000fe40000400000 */
[----:B------:R-:W-:Y:S01]  /*7850*/  @P5 FFMA.FTZ R58, R65, R40, +INF ;  /* 0x7f800000413a5423 */ /* 0x000fe20000010028 */
[----:B------:R-:W-:Y:S01]  /*7860*/  ISETP.GE.U32.AND P5, PT, R103, 0x7f800000, PT ;  /* 0x7f8000006700780c */ /* 0x000fe20003fa6070 */
[----:B------:R-:W-:Y:S02]  /*7870*/  FFMA.FTZ R41, R56, R41, -0.24046532809734344482 ;  /* 0xbe763c8b38297423 */ /* 0x000fe40000010029 */
[----:B------:R-:W-:-:S02]  /*7880*/  FFMA.FTZ R47, R70, R47, -0.24046532809734344482 ;  /* 0xbe763c8b462f7423 */ /* 0x000fc4000001002f */
[----:B------:R-:W-:Y:S02]  /*7890*/  FADD R87, R87, R82 ;  /* 0x0000005257577221 */ /* 0x000fe40000000000 */
[----:B------:R-:W-:Y:S01]  /*78a0*/  @P4 FFMA.FTZ R87, R79, R42, +INF ;  /* 0x7f8000004f574423 */ /* 0x000fe2000001002a */
[----:B------:R-:W-:Y:S01]  /*78b0*/  ISETP.GE.U32.AND P4, PT, R101, 0x7f800000, PT ;  /* 0x7f8000006500780c */ /* 0x000fe20003f86070 */
[----:B------:R-:W-:Y:S02]  /*78c0*/  FMUL R45, R152, R45 ;  /* 0x0000002d982d7220 */ /* 0x000fe40000400000 */
[----:B------:R-:W-:Y:S02]  /*78d0*/  FFMA.FTZ R41, R56, R41, 0.28857114911079406738 ;  /* 0x3e93bf9938297423 */ /* 0x000fe40000010029 */
[----:B------:R-:W-:Y:S02]  /*78e0*/  FFMA.FTZ R47, R70, R47, 0.28857114911079406738 ;  /* 0x3e93bf99462f7423 */ /* 0x000fe4000001002f */
[----:B------:R-:W-:-:S02]  /*78f0*/  FFMA.FTZ R45, R152, 1.4426950216293334961, R45 ;  /* 0x3fb8aa3b982d7823 */ /* 0x000fc4000001002d */
[----:B------:R-:W-:Y:S02]  /*7900*/  FFMA.FTZ R41, R56, R41, -0.36067417263984680176 ;  /* 0xbeb8aa4938297423 */ /* 0x000fe40000010029 */
[----:B------:R-:W-:Y:S02]  /*7910*/  FFMA.FTZ R47, R70, R47, -0.36067417263984680176 ;  /* 0xbeb8aa49462f7423 */ /* 0x000fe4000001002f */
[----:B------:R-:W-:Y:S01]  /*7920*/  FADD R3, R64, R45 ;  /* 0x0000002d40037221 */ /* 0x000fe20000000000 */
[----:B------:R-:W-:Y:S01]  /*7930*/  @P4 MOV R40, 0x7f800000 ;  /* 0x7f80000000284802 */ /* 0x000fe20000000f00 */
[----:B------:R-:W-:Y:S01]  /*7940*/  FFMA.FTZ R45, R56, R41, 0.48089820146560668945 ;  /* 0x3ef6384a382d7423 */ /* 0x000fe20000010029 */
[----:B------:R-:W-:Y:S01]  /*7950*/  LDS.64 R64, [R76+0x800] ;  /* 0x000800004c407984 */ /* 0x000fe20000000a00 */
[----:B------:R-:W-:Y:S02]  /*7960*/  FFMA.FTZ R47, R70, R47, 0.48089820146560668945 ;  /* 0x3ef6384a462f7423 */ /* 0x000fe4000001002f */
[----:B------:R-:W-:-:S02]  /*7970*/  @P5 IMAD.MOV.U32 R42, RZ, RZ, 0x7f800000 ;  /* 0x7f800000ff2a5424 */ /* 0x000fc400078e00ff */
[----:B------:R-:W-:Y:S02]  /*7980*/  FFMA.FTZ R49, R56, R45, -0.72134751081466674805 ;  /* 0xbf38aa3b38317423 */ /* 0x000fe4000001002d */
[----:B------:R-:W-:Y:S01]  /*7990*/  FFMA.FTZ R43, R224, 1.4426950216293334961, R43 ;  /* 0x3fb8aa3be02b7823 */ /* 0x000fe2000001002b */
[----:B------:R-:W2:Y:S01]  /*79a0*/  LDS.64 R44, [R76] ;  /* 0x000000004c2c7984 */ /* 0x000ea20000000a00 */
[----:B0-----:R-:W-:Y:S02]  /*79b0*/  FFMA.FTZ R51, R70, R47, -0.72134751081466674805 ;  /* 0xbf38aa3b46337423 */ /* 0x001fe4000001002f */
[----:B------:R-:W-:Y:S01]  /*79c0*/  @P5 FFMA.FTZ R3, R103, R42, +INF ;  /* 0x7f80000067035423 */ /* 0x000fe2000001002a */
[----:B------:R-:W-:Y:S01]  /*79d0*/  ISETP.GE.U32.AND P5, PT, R66, 0x7f800000, PT ;  /* 0x7f8000004200780c */ /* 0x000fe20003fa6070 */
[----:B-1----:R-:W-:Y:S01]  /*79e0*/  FMUL R53, R56, R49 ;  /* 0x0000003138357220 */ /* 0x002fe20000400000 */
[----:B------:R-:W0:Y:S01]  /*79f0*/  LDS.64 R46, [R78] ;  /* 0x000000004e2e7984 */ /* 0x000e220000000a00 */
[----:B------:R-:W-:-:S02]  /*7a00*/  FADD R59, R60, R43 ;  /* 0x0000002b3c3b7221 */ /* 0x000fc40000000000 */
[----:B------:R-:W-:Y:S01]  /*7a10*/  FMUL R55, R70, R51 ;  /* 0x0000003346377220 */ /* 0x000fe20000400000 */
[----:B------:R-:W-:Y:S01]  /*7a20*/  LDS.64 R42, [R69] ;  /* 0x00000000452a7984 */ /* 0x000fe20000000a00 */
[----:B------:R-:W-:Y:S01]  /*7a30*/  @P4 FFMA.FTZ R59, R101, R40, +INF ;  /* 0x7f800000653b4423 */ /* 0x000fe20000010028 */
[----:B------:R-:W-:Y:S01]  /*7a40*/  ISETP.GE.U32.AND P4, PT, R92, 0x7f800000, PT ;  /* 0x7f8000005c00780c */ /* 0x000fe20003f86070 */
[----:B------:R-:W-:Y:S01]  /*7a50*/  FMUL R57, R56, R53 ;  /* 0x0000003538397220 */ /* 0x000fe20000400000 */
[----:B------:R-:W1:Y:S01]  /*7a60*/  LDS.64 R40, [R169] ;  /* 0x00000000a9287984 */ /* 0x000e620000000a00 */
[----:B------:R-:W-:Y:S02]  /*7a70*/  FMUL R61, R70, R55 ;  /* 0x00000037463d7220 */ /* 0x000fe40000400000 */
[----:B------:R-:W-:Y:S01]  /*7a80*/  FFMA.FTZ R62, R56, 1.4426950216293334961, R57 ;  /* 0x3fb8aa3b383e7823 */ /* 0x000fe20000010039 */
[----:B------:R-:W3:Y:S01]  /*7a90*/  LDS.64 R48, [R169+0x400] ;  /* 0x00040000a9307984 */ /* 0x000ee20000000a00 */
[----:B------:R-:W-:Y:S01]  /*7aa0*/  FFMA.FTZ R70, R70, 1.4426950216293334961, R61 ;  /* 0x3fb8aa3b46467823 */ /* 0x000fe2000001003d */
[----:B------:R-:W-:Y:S01]  /*7ab0*/  @P5 MOV R81, 0x7f800000 ;  /* 0x7f80000000515802 */ /* 0x000fe20000000f00 */
[----:B------:R-:W-:Y:S01]  /*7ac0*/  FADD R225, R225, R62 ;  /* 0x0000003ee1e17221 */ /* 0x000fe20000000000 */
[----:B------:R-:W4:Y:S01]  /*7ad0*/  LDS.64 R50, [R69+0x400] ;  /* 0x0004000045327984 */ /* 0x000f220000000a00 */
[----:B------:R-:W-:-:S02]  /*7ae0*/  FADD R93, R93, R70 ;  /* 0x000000465d5d7221 */ /* 0x000fc40000000000 */
[----:B------:R-:W-:Y:S01]  /*7af0*/  @P5 FFMA.FTZ R93, R66, R81, +INF ;  /* 0x7f800000425d5423 */ /* 0x000fe20000010051 */
[----:B------:R-:W5:Y:S01]  /*7b00*/  LDS.64 R52, [R76+0x400] ;  /* 0x000400004c347984 */ /* 0x000f620000000a00 */
[----:B------:R-:W-:Y:S01]  /*7b10*/  @P4 IMAD.MOV.U32 R67, RZ, RZ, 0x7f800000 ;  /* 0x7f800000ff434424 */ /* 0x000fe200078e00ff */
[C---:B------:R-:W-:Y:S02]  /*7b20*/  FSETP.NEU.AND P5, PT, R92.reuse, RZ, PT ;  /* 0x000000ff5c00720b */ /* 0x040fe40003fad000 */
[----:B------:R-:W5:Y:S01]  /*7b30*/  LDS.64 R54, [R78+0x400] ;  /* 0x000400004e367984 */ /* 0x000f620000000a00 */
[----:B------:R-:W-:Y:S01]  /*7b40*/  @P4 FFMA.FTZ R225, R92, R67, +INF ;  /* 0x7f8000005ce14423 */ /* 0x000fe20000010043 */
[----:B------:R-:W-:Y:S02]  /*7b50*/  FSETP.NEU.AND P4, PT, R101, RZ, PT ;  /* 0x000000ff6500720b */ /* 0x000fe40003f8d000 */
[----:B------:R-:W5:Y:S01]  /*7b60*/  LDS.64 R56, [R169+0x800] ;  /* 0x00080000a9387984 */ /* 0x000f620000000a00 */
[----:B------:R-:W-:-:S02]  /*7b70*/  FSEL R67, R58, -INF , P3 ;  /* 0xff8000003a437808 */ /* 0x000fc40001800000 */
[----:B------:R-:W-:Y:S01]  /*7b80*/  FSEL R58, R59, -INF , P4 ;  /* 0xff8000003b3a7808 */ /* 0x000fe20002000000 */
[----:B------:R-:W5:Y:S01]  /*7b90*/  LDS.64 R60, [R69+0x800] ;  /* 0x00080000453c7984 */ /* 0x000f620000000a00 */
[----:B------:R-:W-:Y:S02]  /*7ba0*/  FSEL R225, R225, -INF , P5 ;  /* 0xff800000e1e17808 */ /* 0x000fe40002800000 */
[----:B------:R-:W-:Y:S01]  /*7bb0*/  FSETP.NEU.AND P5, PT, R66, RZ, PT ;  /* 0x000000ff4200720b */ /* 0x000fe20003fad000 */
[----:B------:R-:W5:Y:S01]  /*7bc0*/  LDS.64 R62, [R78+0x800] ;  /* 0x000800004e3e7984 */ /* 0x000f620000000a00 */
[----:B--2---:R-:W-:Y:S02]  /*7bd0*/  PRMT R94, R45, 0x7632, R94 ;  /* 0x000076322d5e7816 */ /* 0x004fe4000000005e */
[----:B------:R-:W-:Y:S01]  /*7be0*/  FSETP.NEU.AND P4, PT, R103, RZ, PT ;  /* 0x000000ff6700720b */ /* 0x000fe20003f8d000 */
[----:B------:R-:W2:Y:S01]  /*7bf0*/  LDS.64 R70, [R169+0xc00] ;  /* 0x000c0000a9467984 */ /* 0x000ea20000000a00 */
[----:B0-----:R-:W-:-:S02]  /*7c00*/  PRMT R95, R47, 0x7632, R95 ;  /* 0x000076322f5f7816 */ /* 0x001fc4000000005f */
[----:B------:R-:W-:Y:S01]  /*7c10*/  PRMT R102, R65, 0x7632, R102 ;  /* 0x0000763241667816 */ /* 0x000fe20000000066 */
[----:B------:R-:W0:Y:S01]  /*7c20*/  LDS.64 R80, [R78+0xc00] ;  /* 0x000c00004e507984 */ /* 0x000e220000000a00 */
[----:B------:R-:W-:-:S03]  /*7c30*/  FSETP.NEU.AND P3, PT, R79, RZ, PT ;  /* 0x000000ff4f00720b */ /* 0x000fc60003f6d000 */
[----:B-1----:R1:W-:Y:S01]  /*7c40*/  STG.E.U16 [R12.64], R40 ;  /* 0x000000280c007986 */ /* 0x0023e2000c101506 */
[----:B------:R-:W-:Y:S02]  /*7c50*/  PRMT R92, R41, 0x7632, R92 ;  /* 0x00007632295c7816 */ /* 0x000fe4000000005c */
[----:B------:R-:W-:Y:S01]  /*7c60*/  FSEL R87, R87, -INF , P3 ;  /* 0xff80000057577808 */ /* 0x000fe20001800000 */
[----:B------:R5:W-:Y:S01]  /*7c70*/  STG.E.U16 [R14.64], R42 ;  /* 0x0000002a0e007986 */ /* 0x000be2000c101506 */
[----:B---3--:R-:W-:-:S03]  /*7c80*/  PRMT R96, R49, 0x7632, R96 ;  /* 0x0000763231607816 */ /* 0x008fc60000000060 */
[----:B------:R-:W-:Y:S01]  /*7c90*/  STG.E.U16 [R16.64], R44 ;  /* 0x0000002c10007986 */ /* 0x000fe2000c101506 */
[----:B----4-:R-:W-:-:S03]  /*7ca0*/  PRMT R97, R51, 0x7632, R97 ;  /* 0x0000763233617816 */ /* 0x010fc60000000061 */
[----:B------:R3:W-:Y:S01]  /*7cb0*/  STG.E.U16 [R4.64], R46 ;  /* 0x0000002e04007986 */ /* 0x0007e2000c101506 */
[----:B-1----:R-:W-:Y:S01]  /*7cc0*/  PRMT R40, R40, 0x7632, R40 ;  /* 0x0000763228287816 */ /* 0x002fe20000000028 */
[----:B------:R-:W-:Y:S01]  /*7cd0*/  FFMA R12, R225, 0.69314718246459960938, R126 ;  /* 0x3f317218e10c7823 */ /* 0x000fe2000000007e */
[----:B-----5:R-:W-:Y:S01]  /*7ce0*/  PRMT R98, R53, 0x7632, R98 ;  /* 0x0000763235627816 */ /* 0x020fe20000000062 */
[----:B------:R-:W-:Y:S01]  /*7cf0*/  STG.E.U16 [R6.64], R48 ;  /* 0x0000003006007986 */ /* 0x000fe2000c101506 */
[----:B------:R-:W-:Y:S01]  /*7d00*/  PRMT R99, R55, 0x7632, R99 ;  /* 0x0000763237637816 */ /* 0x000fe20000000063 */
[----:B------:R-:W-:Y:S02]  /*7d10*/  FFMA R13, R58, 0.69314718246459960938, R127 ;  /* 0x3f3172183a0d7823 */ /* 0x000fe4000000007f */
[----:B------:R1:W-:Y:S01]  /*7d20*/  STG.E.U16 [R8.64], R50 ;  /* 0x0000003208007986 */ /* 0x0003e2000c101506 */
[----:B------:R-:W-:Y:S01]  /*7d30*/  PRMT R100, R57, 0x7632, R100 ;  /* 0x0000763239647816 */ /* 0x000fe20000000064 */
[----:B------:R-:W-:-:S02]  /*7d40*/  FFMA R14, R67, 0.69314718246459960938, R124 ;  /* 0x3f317218430e7823 */ /* 0x000fc4000000007c */
[----:B------:R4:W-:Y:S01]  /*7d50*/  STG.E.U16 [R10.64], R52 ;  /* 0x000000340a007986 */ /* 0x0009e2000c101506 */
[----:B---3--:R-:W-:Y:S01]  /*7d60*/  PRMT R46, R46, 0x7632, R46 ;  /* 0x000076322e2e7816 */ /* 0x008fe2000000002e */
[----:B------:R-:W-:Y:S01]  /*7d70*/  FFMA R16, R87, 0.69314718246459960938, R122 ;  /* 0x3f31721857107823 */ /* 0x000fe2000000007a */
[----:B------:R-:W-:Y:S01]  /*7d80*/  PRMT R59, R60, 0x7632, R59 ;  /* 0x000076323c3b7816 */ /* 0x000fe2000000003b */
[----:B------:R3:W-:Y:S01]  /*7d90*/  STG.E.U16 [R18.64], R54 ;  /* 0x0000003612007986 */ /* 0x0007e2000c101506 */
[----:B------:R-:W-:Y:S02]  /*7da0*/  PRMT R101, R61, 0x7632, R101 ;  /* 0x000076323d657816 */ /* 0x000fe40000000065 */
[----:B------:R-:W-:Y:S01]  /*7db0*/  PRMT R103, R63, 0x7632, R103 ;  /* 0x000076323f677816 */ /* 0x000fe20000000067 */
[----:B------:R5:W-:Y:S01]  /*7dc0*/  STG.E.U16 [R20.64], R56 ;  /* 0x0000003814007986 */ /* 0x000be2000c101506 */
[----:B-1----:R-:W-:Y:S02]  /*7dd0*/  PRMT R50, R50, 0x7632, R50 ;  /* 0x0000763232327816 */ /* 0x002fe40000000032 */
[----:B--2---:R-:W-:Y:S01]  /*7de0*/  PRMT R66, R70, 0x7632, R66 ;  /* 0x0000763246427816 */ /* 0x004fe20000000042 */
[----:B------:R-:W-:Y:S01]  /*7df0*/  STG.E.U16 [R22.64], R60 ;  /* 0x0000003c16007986 */ /* 0x000fe2000c101506 */
[----:B----4-:R-:W-:-:S02]  /*7e00*/  PRMT R52, R44, 0x7632, R52 ;  /* 0x000076322c347816 */ /* 0x010fc40000000034 */
[----:B0-----:R-:W-:Y:S01]  /*7e10*/  PRMT R69, R80, 0x7632, R69 ;  /* 0x0000763250457816 */ /* 0x001fe20000000045 */
[----:B------:R0:W-:Y:S01]  /*7e20*/  STG.E.U16 [R24.64], R64 ;  /* 0x0000004018007986 */ /* 0x0001e2000c101506 */
[----:B---3--:R-:W-:Y:S02]  /*7e30*/  PRMT R19, R42, 0x7632, R19 ;  /* 0x000076322a137816 */ /* 0x008fe40000000013 */
[----:B------:R-:W-:Y:S01]  /*7e40*/  PRMT R54, R48, 0x7632, R54 ;  /* 0x0000763230367816 */ /* 0x000fe20000000036 */
[----:B------:R1:W-:Y:S01]  /*7e50*/  STG.E.U16 [R26.64], R62 ;  /* 0x0000003e1a007986 */ /* 0x0003e2000c101506 */
[----:B-----5:R-:W-:Y:S02]  /*7e60*/  PRMT R56, R52, 0x7632, R56 ;  /* 0x0000763234387816 */ /* 0x020fe40000000038 */
[----:B------:R-:W-:Y:S01]  /*7e70*/  PRMT R4, R54, 0x7632, R4 ;  /* 0x0000763236047816 */ /* 0x000fe20000000004 */
[----:B------:R-:W-:Y:S01]  /*7e80*/  STG.E.U16 [R28.64], R70 ;  /* 0x000000461c007986 */ /* 0x000fe2000c101506 */
[----:B------:R-:W-:-:S02]  /*7e90*/  PRMT R5, R56, 0x7632, R5 ;  /* 0x0000763238057816 */ /* 0x000fc40000000005 */
[----:B------:R-:W-:Y:S01]  /*7ea0*/  FSEL R6, R3, -INF , P4 ;  /* 0xff80000003067808 */ /* 0x000fe20002000000 */
[----:B------:R2:W-:Y:S01]  /*7eb0*/  STG.E.U16 [R30.64], R72 ;  /* 0x000000481e007986 */ /* 0x0005e2000c101506 */
[----:B0-----:R-:W-:Y:S02]  /*7ec0*/  PRMT R64, R64, 0x7632, R64 ;  /* 0x0000763240407816 */ /* 0x001fe40000000040 */
[----:B------:R-:W-:Y:S01]  /*7ed0*/  FSEL R3, R68, -INF , P1 ;  /* 0xff80000044037808 */ /* 0x000fe20000800000 */
[----:B------:R0:W-:Y:S01]  /*7ee0*/  STG.E.U16 [R32.64], R74 ;  /* 0x0000004a20007986 */ /* 0x0001e2000c101506 */
[----:B-1----:R-:W-:Y:S01]  /*7ef0*/  PRMT R62, R62, 0x7632, R62 ;  /* 0x000076323e3e7816 */ /* 0x002fe2000000003e */
[----:B------:R-:W-:Y:S01]  /*7f00*/  FFMA R15, R6, 0.69314718246459960938, R125 ;  /* 0x3f317218060f7823 */ /* 0x000fe2000000007d */
[----:B------:R-:W-:Y:S01]  /*7f10*/  FSEL R8, R93, -INF , P5 ;  /* 0xff8000005d087808 */ /* 0x000fe20002800000 */
[----:B------:R-:W-:Y:S01]  /*7f20*/  STG.E.U16 [R34.64], R80 ;  /* 0x0000005022007986 */ /* 0x000fe2000c101506 */
[----:B------:R-:W-:-:S03]  /*7f30*/  FFMA R18, R3, 0.69314718246459960938, R120 ;  /* 0x3f31721803127823 */ /* 0x000fc60000000078 */
[----:B------:R-:W-:Y:S01]  /*7f40*/  STG.E.U16 [R36.64], R40 ;  /* 0x0000002824007986 */ /* 0x000fe2000c101506 */
[----:B--2---:R-:W-:-:S03]  /*7f50*/  PRMT R72, R72, 0x7632, R72 ;  /* 0x0000763248487816 */ /* 0x004fc60000000048 */
[----:B------:R1:W-:Y:S01]  /*7f60*/  STG.E.U16 [R38.64], R19 ;  /* 0x0000001326007986 */ /* 0x0003e2000c101506 */
[----:B0-----:R-:W-:-:S03]  /*7f70*/  PRMT R74, R74, 0x7632, R74 ;  /* 0x000076324a4a7816 */ /* 0x001fc6000000004a */
[----:B------:R0:W-:Y:S04]  /*7f80*/  STG.E.U16 [R104.64], R52 ;  /* 0x0000003468007986 */ /* 0x0001e8000c101506 */
[----:B------:R2:W-:Y:S04]  /*7f90*/  STG.E.U16 [R106.64], R46 ;  /* 0x0000002e6a007986 */ /* 0x0005e8000c101506 */
[----:B------:R-:W-:Y:S01]  /*7fa0*/  STG.E.U16 [R108.64], R54 ;  /* 0x000000366c007986 */ /* 0x000fe2000c101506 */
[----:B-1----:R-:W-:-:S03]  /*7fb0*/  FFMA R19, R8, 0.69314718246459960938, R121 ;  /* 0x3f31721808137823 */ /* 0x002fc60000000079 */
[----:B------:R-:W-:Y:S01]  /*7fc0*/  STG.E.U16 [R110.64], R50 ;  /* 0x000000326e007986 */ /* 0x000fe2000c101506 */
[----:B0-----:R-:W-:Y:S02]  /*7fd0*/  PRMT R104, R71, 0x7632, R104 ;  /* 0x0000763247687816 */ /* 0x001fe40000000068 */
[----:B------:R-:W-:Y:S01]  /*7fe0*/  PRMT R105, R73, 0x7632, R105 ;  /* 0x0000763249697816 */ /* 0x000fe20000000069 */
[----:B------:R-:W-:Y:S01]  /*7ff0*/  STG.E.U16 [R112.64], R56 ;  /* 0x0000003870007986 */ /* 0x000fe2000c101506 */
[----:B--2---:R-:W-:Y:S02]  /*8000*/  PRMT R106, R75, 0x7632, R106 ;  /* 0x000076324b6a7816 */ /* 0x004fe4000000006a */
[----:B------:R-:W-:Y:S01]  /*8010*/  PRMT R107, R81, 0x7632, R107 ;  /* 0x00007632516b7816 */ /* 0x000fe2000000006b */
[----:B------:R0:W-:Y:S04]  /*8020*/  STG.E.U16 [R114.64], R4 ;  /* 0x0000000472007986 */ /* 0x0001e8000c101506 */
[----:B------:R-:W-:Y:S04]  /*8030*/  STG.E.U16 [R116.64], R5 ;  /* 0x0000000574007986 */ /* 0x000fe8000c101506 */
[----:B------:R-:W-:Y:S04]  /*8040*/  STG.E.U16 [R118.64], R59 ;  /* 0x0000003b76007986 */ /* 0x000fe8000c101506 */
[----:B------:R-:W-:Y:S01]  /*8050*/  STG.E.U16 [R128.64], R64 ;  /* 0x0000004080007986 */ /* 0x000fe2000c101506 */
[----:B0-----:R-:W-:-:S03]  /*8060*/  PRMT R4, R43, 0x7632, R4 ;  /* 0x000076322b047816 */ /* 0x001fc60000000004 */
[----:B------:R-:W-:Y:S04]  /*8070*/  STG.E.U16 [R130.64], R62 ;  /* 0x0000003e82007986 */ /* 0x000fe8000c101506 */
        /* <DEDUP_REMOVED lines=21> */
[----:B------:R0:W-:Y:S04]  /*81d0*/  STG.E.U16 [R186.64], R4 ;  /* 0x00000004ba007986 */ /* 0x0001e8000c101506 */
[----:B------:R1:W-:Y:S04]  /*81e0*/  STG.E.U16 [R188.64], R94 ;  /* 0x0000005ebc007986 */ /* 0x0003e8000c101506 */
[----:B------:R1:W-:Y:S04]  /*81f0*/  STG.E.U16 [R190.64], R95 ;  /* 0x0000005fbe007986 */ /* 0x0003e8000c101506 */
[----:B------:R1:W-:Y:S01]  /*8200*/  STG.E.U16 [R192.64], R96 ;  /* 0x00000060c0007986 */ /* 0x0003e2000c101506 */
[----:B0-----:R-:W-:-:S03]  /*8210*/  FSEL R4, R77, -INF , P2 ;  /* 0xff8000004d047808 */ /* 0x001fc60001000000 */
[----:B------:R1:W-:Y:S02]  /*8220*/  STG.E.U16 [R194.64], R97 ;  /* 0x00000061c2007986 */ /* 0x0003e4000c101506 */
[----:B------:R-:W-:Y:S02]  /*8230*/  FFMA R17, R4, 0.69314718246459960938, R123 ;  /* 0x3f31721804117823 */ /* 0x000fe4000000007b */
[----:B------:R1:W-:Y:S04]  /*8240*/  STG.E.U16 [R196.64], R98 ;  /* 0x00000062c4007986 */ /* 0x0003e8000c101506 */
        /* <DEDUP_REMOVED lines=9> */
[----:B------:R-:W-:Y:S06]  /*82e0*/  BAR.SYNC.DEFER_BLOCKING 0x0 ;  /* 0x0000000000007b1d */ /* 0x000fec0000010000 */
[----:B------:R1:W-:Y:S04]  /*82f0*/  STS.128 [R168.X4], R12 ;  /* 0x0000000ca8007388 */ /* 0x0003e80000004c00 */
[----:B------:R1:W-:Y:S04]  /*8300*/  STS.128 [R168.X4+0x80], R16 ;  /* 0x00008010a8007388 */ /* 0x0003e80000004c00 */
[----:B------:R-:W-:Y:S06]  /*8310*/  BAR.SYNC.DEFER_BLOCKING 0x0 ;  /* 0x0000000000007b1d */ /* 0x000fec0000010000 */
[----:B------:R-:W-:Y:S05]  /*8320*/  @P0 EXIT ;  /* 0x000000000000094d */ /* 0x000fea0003800000 */
[----:B-1----:R-:W0:Y:S01]  /*8330*/  LDS R5, [R0] ;  /* 0x0000000000057984 */ /* 0x002e220000000800 */
[----:B------:R-:W-:Y:S01]  /*8340*/  IMAD R2, R2, c[0x0][0x1cc], RZ ;  /* 0x0000730002027a24 */ /* 0x000fe200078e02ff */
[C---:B------:R-:W-:Y:S01]  /*8350*/  SHF.L.U32 R6, R167.reuse, 0x2, RZ ;  /* 0x00000002a7067819 */ /* 0x040fe200000006ff */
[----:B------:R-:W-:-:S04]  /*8360*/  IMAD.HI R167, R167, 0x4, RZ ;  /* 0x00000004a7a77827 */ /* 0x000fc800078e02ff */
[C---:B------:R-:W-:Y:S02]  /*8370*/  IMAD.SHL.U32 R3, R2.reuse, 0x4, RZ ;  /* 0x0000000402037824 */ /* 0x040fe400078e00ff */
[----:B------:R-:W-:-:S03]  /*8380*/  IMAD.HI R4, R2, 0x4, RZ ;  /* 0x0000000402047827 */ /* 0x000fc600078e02ff */
[----:B------:R-:W-:-:S04]  /*8390*/  IADD3 R2, P0, P1, R6, c[0x0][0x180], R3 ;  /* 0x0000600006027a10 */ /* 0x000fc8000791e003 */
[----:B------:R-:W-:-:S05]  /*83a0*/  IADD3.X R3, R167, c[0x0][0x184], R4, P0, P1 ;  /* 0x00006100a7037a10 */ /* 0x000fca00007e2404 */
[----:B0-----:R-:W-:Y:S01]  /*83b0*/  STG.E [R2.64], R5 ;  /* 0x0000000502007986 */ /* 0x001fe2000c101906 */
[----:B------:R-:W-:Y:S05]  /*83c0*/  EXIT ;  /* 0x000000000000794d */ /* 0x000fea0003800000 */
.L_x_2:
[----:B------:R-:W-:-:S00]  /*83d0*/  BRA `(.L_x_2) ;  /* 0xfffffff000007947 */ /* 0x000fc0000383ffff */
[----:B------:R-:W-:-:S00]  /*83e0*/  NOP ;  /* 0x0000000000007918 */ /* 0x000fc00000000000 */
        /* <DEDUP_REMOVED lines=9> */
.L_x_3:


//--------------------- .nv.global.init           --------------------------
	.section	.nv.global.init,"aw",@progbits
.nv.global.init:
	.type		_$_str,@object
	.size		_$_str,(.L_0 - _$_str)
_$_str:
        /*0000*/ 	.byte	0x5f, 0x5f, 0x43, 0x55, 0x44, 0x41, 0x5f, 0x46, 0x54, 0x5a, 0x00
.L_0:


//--------------------- .nv.shared.attn_fwd       --------------------------
	.section	.nv.shared.attn_fwd,"aw",@nobits
	.sectionflags	@""
	.align	16
